// auto-generated by cutlass_sweep.gemm — config: {"arch": "sm_100", "cluster_m": 8, "cluster_n": 1, "dtype": "tf32", "dtype_b": "tf32", "layout": "nt", "stages": 0, "tile_k": 32, "tile_m": 128, "tile_n": 128}
#include "cutlass/cutlass.h"
#include "cutlass/gemm/collective/collective_builder.hpp"
#include "cutlass/gemm/device/gemm_universal_adapter.h"
#include "cutlass/gemm/kernel/gemm_universal.hpp"
#include "cutlass/epilogue/collective/collective_builder.hpp"

using ElemA = cutlass::tfloat32_t;
using ElemB = cutlass::tfloat32_t;
using ElemCD = cutlass::tfloat32_t;
using Acc  = float;
using TileShape    = cute::Shape<cute::_128, cute::_128, cute::_32>;
using ClusterShape = cute::Shape<cute::_8, cute::_1, cute::_1>;

using CollectiveEpilogue = typename cutlass::epilogue::collective::CollectiveBuilder<
    cutlass::arch::Sm100, cutlass::arch::OpClassTensorOp,
    TileShape, ClusterShape,
    cutlass::epilogue::collective::EpilogueTileAuto,
    Acc, Acc,
    ElemCD, cutlass::layout::RowMajor, 128 / cutlass::sizeof_bits<ElemCD>::value,
    ElemCD, cutlass::layout::RowMajor, 128 / cutlass::sizeof_bits<ElemCD>::value,
    cutlass::epilogue::collective::EpilogueScheduleAuto
  >::CollectiveOp;

using CollectiveMainloop = typename cutlass::gemm::collective::CollectiveBuilder<
    cutlass::arch::Sm100, cutlass::arch::OpClassTensorOp,
    ElemA, cutlass::layout::RowMajor, 128 / cutlass::sizeof_bits<ElemA>::value,
    ElemB, cutlass::layout::ColumnMajor, 128 / cutlass::sizeof_bits<ElemB>::value,
    Acc,
    TileShape, ClusterShape,
    cutlass::gemm::collective::StageCountAutoCarveout<static_cast<int>(sizeof(typename CollectiveEpilogue::SharedStorage))>,
    cutlass::gemm::collective::KernelScheduleAuto
  >::CollectiveOp;

using GemmKernel = cutlass::gemm::kernel::GemmUniversal<
    cute::Shape<int,int,int,int>,
    CollectiveMainloop,
    CollectiveEpilogue
>;
using Gemm = cutlass::gemm::device::GemmUniversalAdapter<GemmKernel>;

// Force the device kernel symbol into the cubin without needing a host main.
auto* _anchor = &cutlass::device_kernel<GemmKernel>;


// ===== COMPILED SASS (sm_100a) =====

	.target	sm_100a

	.elftype	@"ET_EXEC"


//--------------------- .note.nv.tkinfo           --------------------------
	.section	.note.nv.tkinfo,"",@"SHT_NOTE"
	.sectionflags	@"SHF_NOTE_NV_TKINFO"
	.tkinfo
        /*0018*/ 	.word	0x00000002
        /*0030*/ 	.string	""
        /*0030*/ 	.string	"ptxas"
        /*0030*/ 	.string	"Cuda compilation tools, release 13.0, V13.0.88"
        /*0030*/ 	.string	"Build cuda_13.0.r13.0/compiler.36424714_0"
        /*0030*/ 	.string	"-arch sm_100a -m 64 "



//--------------------- .note.nv.cuinfo           --------------------------
	.section	.note.nv.cuinfo,"",@"SHT_NOTE"
	.sectionflags	@"SHF_NOTE_NV_CUINFO"
        /*0018*/ 	.short	0x0002
        /*001a*/ 	.short	0x0064
        /*001c*/ 	.short	0x0082
	.zero		2


//--------------------- .nv.info                  --------------------------
	.section	.nv.info,"",@"SHT_CUDA_INFO"
	.align	4


	//----- nvinfo : EIATTR_REGCOUNT
	.align		4
        /*0000*/ 	.byte	0x04, 0x2f
        /*0002*/ 	.short	(.L_19 - .L_18)
	.align		4
.L_18:
        /*0004*/ 	.word	index@(_ZN7cutlass13device_kernelINS_4gemm6kernel13GemmUniversalIN4cute5tupleIJiiiiEEENS1_10collective13CollectiveMmaINS1_35MainloopSm100TmaUmmaWarpSpecializedILi12ELi2ELi4ENS5_IJNS4_1CILi8EEENSA_ILi1EEESC_EEEEENS5_IJNSA_ILi128EEESF_NSA_ILi32EEEEEENS_10tfloat32_tENS5_IJlSC_lEEESI_SJ_NS4_8TiledMMAINS4_8MMA_AtomIJNS4_23SM100_MMA_TF32_2x1SM_SSISI_SI_fLi128ELi128ELNS4_4UMMA5MajorE0ELSO_0ELNSN_7ScaleInE0ELSP_0EEEEEENS4_6LayoutINS5_IJSC_SC_SC_EEENS5_IJNSA_ILi0EEESU_SU_EEEEENS5_IJNS4_10UnderscoreESX_SX_EEEEENS4_18SM100_TMA_2SM_LOADENS4_14ComposedLayoutINS4_7SwizzleILi3ELi4ELi3EEENS4_18smem_ptr_flag_bitsILi32EEENSS_INS5_IJSB_SG_EEENS5_IJSG_SC_EEEEEEEvNS4_8identityENS4_28SM100_TMA_2SM_LOAD_MULTICASTES19_vS1A_EENS_8epilogue10collective18CollectiveEpilogueINS1D_23Sm100TmaWarpSpecializedILi4ELi2ELi16ELb1ELb0EEEJNS5_IJNSA_ILi64EEESF_SG_EEENS5_IJNSS_IS1I_SC_EENSS_INS5_IJNSA_ILi16EEENSA_ILi2EEEEEENS5_IJSC_S1I_EEEEEEEESI_SJ_SI_SJ_NS1D_6fusion15FusionCallbacksIS1H_NS1R_17LinearCombinationISI_fSI_fLNS_15FloatRoundStyleE2EEES1J_S1Q_JEEENS4_5SM1004TMEM4LOAD26SM100_TMEM_LOAD_32dp32b16xENS4_13SM90_TMA_LOADENS11_INS12_ILi2ELi4ELi3EEES15_NSS_INS5_IJSB_S1L_EEENS5_IJS1L_SC_EEEEEEENS4_39AutoVectorizingCopyWithAssumedAlignmentILi128EEENS4_14SM90_TMA_STOREES26_S28_S28_EEEvvEEEEvNT_6ParamsE)
        /*0008*/ 	.word	0x00000050


	//----- nvinfo : EIATTR_FRAME_SIZE
	.align		4
.L_19:
        /*000c*/ 	.byte	0x04, 0x11
        /*000e*/ 	.short	(.L_21 - .L_20)
	.align		4
.L_20:
        /*0010*/ 	.word	index@($__internal_2_$__cuda_sm10x_tcgen05_guardrail_trap_unallocated_columns_being_dealloced)
        /*0014*/ 	.word	0x00000000


	//----- nvinfo : EIATTR_FRAME_SIZE
	.align		4
.L_21:
        /*0018*/ 	.byte	0x04, 0x11
        /*001a*/ 	.short	(.L_23 - .L_22)
	.align		4
.L_22:
        /*001c*/ 	.word	index@($__internal_1_$__cuda_sm10x_tcgen05_guardrail_trap_phase_invalid_during_alloc)
        /*0020*/ 	.word	0x00000000


	//----- nvinfo : EIATTR_FRAME_SIZE
	.align		4
.L_23:
        /*0024*/ 	.byte	0x04, 0x11
        /*0026*/ 	.short	(.L_25 - .L_24)
	.align		4
.L_24:
        /*0028*/ 	.word	index@($__internal_0_$__cuda_sm10x_tcgen05_guardrail_trap_col_being_dealloced_not_returned_by_alloc)
        /*002c*/ 	.word	0x00000000


	//----- nvinfo : EIATTR_FRAME_SIZE
	.align		4
.L_25:
        /*0030*/ 	.byte	0x04, 0x11
        /*0032*/ 	.short	(.L_27 - .L_26)
	.align		4
.L_26:
        /*0034*/ 	.word	index@(_ZN7cutlass13device_kernelINS_4gemm6kernel13GemmUniversalIN4cute5tupleIJiiiiEEENS1_10collective13CollectiveMmaINS1_35MainloopSm100TmaUmmaWarpSpecializedILi12ELi2ELi4ENS5_IJNS4_1CILi8EEENSA_ILi1EEESC_EEEEENS5_IJNSA_ILi128EEESF_NSA_ILi32EEEEEENS_10tfloat32_tENS5_IJlSC_lEEESI_SJ_NS4_8TiledMMAINS4_8MMA_AtomIJNS4_23SM100_MMA_TF32_2x1SM_SSISI_SI_fLi128ELi128ELNS4_4UMMA5MajorE0ELSO_0ELNSN_7ScaleInE0ELSP_0EEEEEENS4_6LayoutINS5_IJSC_SC_SC_EEENS5_IJNSA_ILi0EEESU_SU_EEEEENS5_IJNS4_10UnderscoreESX_SX_EEEEENS4_18SM100_TMA_2SM_LOADENS4_14ComposedLayoutINS4_7SwizzleILi3ELi4ELi3EEENS4_18smem_ptr_flag_bitsILi32EEENSS_INS5_IJSB_SG_EEENS5_IJSG_SC_EEEEEEEvNS4_8identityENS4_28SM100_TMA_2SM_LOAD_MULTICASTES19_vS1A_EENS_8epilogue10collective18CollectiveEpilogueINS1D_23Sm100TmaWarpSpecializedILi4ELi2ELi16ELb1ELb0EEEJNS5_IJNSA_ILi64EEESF_SG_EEENS5_IJNSS_IS1I_SC_EENSS_INS5_IJNSA_ILi16EEENSA_ILi2EEEEEENS5_IJSC_S1I_EEEEEEEESI_SJ_SI_SJ_NS1D_6fusion15FusionCallbacksIS1H_NS1R_17LinearCombinationISI_fSI_fLNS_15FloatRoundStyleE2EEES1J_S1Q_JEEENS4_5SM1004TMEM4LOAD26SM100_TMEM_LOAD_32dp32b16xENS4_13SM90_TMA_LOADENS11_INS12_ILi2ELi4ELi3EEES15_NSS_INS5_IJSB_S1L_EEENS5_IJS1L_SC_EEEEEEENS4_39AutoVectorizingCopyWithAssumedAlignmentILi128EEENS4_14SM90_TMA_STOREES26_S28_S28_EEEvvEEEEvNT_6ParamsE)
        /*0038*/ 	.word	0x00000000


	//----- nvinfo : EIATTR_MIN_STACK_SIZE
	.align		4
.L_27:
        /*003c*/ 	.byte	0x04, 0x12
        /*003e*/ 	.short	(.L_29 - .L_28)
	.align		4
.L_28:
        /*0040*/ 	.word	index@(_ZN7cutlass13device_kernelINS_4gemm6kernel13GemmUniversalIN4cute5tupleIJiiiiEEENS1_10collective13CollectiveMmaINS1_35MainloopSm100TmaUmmaWarpSpecializedILi12ELi2ELi4ENS5_IJNS4_1CILi8EEENSA_ILi1EEESC_EEEEENS5_IJNSA_ILi128EEESF_NSA_ILi32EEEEEENS_10tfloat32_tENS5_IJlSC_lEEESI_SJ_NS4_8TiledMMAINS4_8MMA_AtomIJNS4_23SM100_MMA_TF32_2x1SM_SSISI_SI_fLi128ELi128ELNS4_4UMMA5MajorE0ELSO_0ELNSN_7ScaleInE0ELSP_0EEEEEENS4_6LayoutINS5_IJSC_SC_SC_EEENS5_IJNSA_ILi0EEESU_SU_EEEEENS5_IJNS4_10UnderscoreESX_SX_EEEEENS4_18SM100_TMA_2SM_LOADENS4_14ComposedLayoutINS4_7SwizzleILi3ELi4ELi3EEENS4_18smem_ptr_flag_bitsILi32EEENSS_INS5_IJSB_SG_EEENS5_IJSG_SC_EEEEEEEvNS4_8identityENS4_28SM100_TMA_2SM_LOAD_MULTICASTES19_vS1A_EENS_8epilogue10collective18CollectiveEpilogueINS1D_23Sm100TmaWarpSpecializedILi4ELi2ELi16ELb1ELb0EEEJNS5_IJNSA_ILi64EEESF_SG_EEENS5_IJNSS_IS1I_SC_EENSS_INS5_IJNSA_ILi16EEENSA_ILi2EEEEEENS5_IJSC_S1I_EEEEEEEESI_SJ_SI_SJ_NS1D_6fusion15FusionCallbacksIS1H_NS1R_17LinearCombinationISI_fSI_fLNS_15FloatRoundStyleE2EEES1J_S1Q_JEEENS4_5SM1004TMEM4LOAD26SM100_TMEM_LOAD_32dp32b16xENS4_13SM90_TMA_LOADENS11_INS12_ILi2ELi4ELi3EEES15_NSS_INS5_IJSB_S1L_EEENS5_IJS1L_SC_EEEEEEENS4_39AutoVectorizingCopyWithAssumedAlignmentILi128EEENS4_14SM90_TMA_STOREES26_S28_S28_EEEvvEEEEvNT_6ParamsE)
        /*0044*/ 	.word	0x00000000
.L_29:


//--------------------- .nv.compat                --------------------------
	.section	.nv.compat,"",@"SHT_CUDA_COMPAT_INFO"
	.align	4
        /*0000*/ 	.byte	0x02, 0x09, 0x01, 0x00, 0x02, 0x02, 0x02, 0x00, 0x02, 0x05, 0x05, 0x00, 0x03, 0x07, 0x01, 0x01
        /*0010*/ 	.byte	0x02, 0x03, 0x01, 0x00, 0x02, 0x06, 0x01, 0x00, 0x04, 0x0b, 0x08, 0x00, 0x09, 0x00, 0x00, 0x00
        /*0020*/ 	.byte	0x00, 0x00, 0x00, 0x00


//--------------------- .nv.info._ZN7cutlass13device_kernelINS_4gemm6kernel13GemmUniversalIN4cute5tupleIJiiiiEEENS1_10collective13CollectiveMmaINS1_35MainloopSm100TmaUmmaWarpSpecializedILi12ELi2ELi4ENS5_IJNS4_1CILi8EEENSA_ILi1EEESC_EEEEENS5_IJNSA_ILi128EEESF_NSA_ILi32EEEEEENS_10tfloat32_tENS5_IJlSC_lEEESI_SJ_NS4_8TiledMMAINS4_8MMA_AtomIJNS4_23SM100_MMA_TF32_2x1SM_SSISI_SI_fLi128ELi128ELNS4_4UMMA5MajorE0ELSO_0ELNSN_7ScaleInE0ELSP_0EEEEEENS4_6LayoutINS5_IJSC_SC_SC_EEENS5_IJNSA_ILi0EEESU_SU_EEEEENS5_IJNS4_10UnderscoreESX_SX_EEEEENS4_18SM100_TMA_2SM_LOADENS4_14ComposedLayoutINS4_7SwizzleILi3ELi4ELi3EEENS4_18smem_ptr_flag_bitsILi32EEENSS_INS5_IJSB_SG_EEENS5_IJSG_SC_EEEEEEEvNS4_8identityENS4_28SM100_TMA_2SM_LOAD_MULTICASTES19_vS1A_EENS_8epilogue10collective18CollectiveEpilogueINS1D_23Sm100TmaWarpSpecializedILi4ELi2ELi16ELb1ELb0EEEJNS5_IJNSA_ILi64EEESF_SG_EEENS5_IJNSS_IS1I_SC_EENSS_INS5_IJNSA_ILi16EEENSA_ILi2EEEEEENS5_IJSC_S1I_EEEEEEEESI_SJ_SI_SJ_NS1D_6fusion15FusionCallbacksIS1H_NS1R_17LinearCombinationISI_fSI_fLNS_15FloatRoundStyleE2EEES1J_S1Q_JEEENS4_5SM1004TMEM4LOAD26SM100_TMEM_LOAD_32dp32b16xENS4_13SM90_TMA_LOADENS11_INS12_ILi2ELi4ELi3EEES15_NSS_INS5_IJSB_S1L_EEENS5_IJS1L_SC_EEEEEEENS4_39AutoVectorizingCopyWithAssumedAlignmentILi128EEENS4_14SM90_TMA_STOREES26_S28_S28_EEEvvEEEEvNT_6ParamsE --------------------------
	.section	.nv.info._ZN7cutlass13device_kernelINS_4gemm6kernel13GemmUniversalIN4cute5tupleIJiiiiEEENS1_10collective13CollectiveMmaINS1_35MainloopSm100TmaUmmaWarpSpecializedILi12ELi2ELi4ENS5_IJNS4_1CILi8EEENSA_ILi1EEESC_EEEEENS5_IJNSA_ILi128EEESF_NSA_ILi32EEEEEENS_10tfloat32_tENS5_IJlSC_lEEESI_SJ_NS4_8TiledMMAINS4_8MMA_AtomIJNS4_23SM100_MMA_TF32_2x1SM_SSISI_SI_fLi128ELi128ELNS4_4UMMA5MajorE0ELSO_0ELNSN_7ScaleInE0ELSP_0EEEEEENS4_6LayoutINS5_IJSC_SC_SC_EEENS5_IJNSA_ILi0EEESU_SU_EEEEENS5_IJNS4_10UnderscoreESX_SX_EEEEENS4_18SM100_TMA_2SM_LOADENS4_14ComposedLayoutINS4_7SwizzleILi3ELi4ELi3EEENS4_18smem_ptr_flag_bitsILi32EEENSS_INS5_IJSB_SG_EEENS5_IJSG_SC_EEEEEEEvNS4_8identityENS4_28SM100_TMA_2SM_LOAD_MULTICASTES19_vS1A_EENS_8epilogue10collective18CollectiveEpilogueINS1D_23Sm100TmaWarpSpecializedILi4ELi2ELi16ELb1ELb0EEEJNS5_IJNSA_ILi64EEESF_SG_EEENS5_IJNSS_IS1I_SC_EENSS_INS5_IJNSA_ILi16EEENSA_ILi2EEEEEENS5_IJSC_S1I_EEEEEEEESI_SJ_SI_SJ_NS1D_6fusion15FusionCallbacksIS1H_NS1R_17LinearCombinationISI_fSI_fLNS_15FloatRoundStyleE2EEES1J_S1Q_JEEENS4_5SM1004TMEM4LOAD26SM100_TMEM_LOAD_32dp32b16xENS4_13SM90_TMA_LOADENS11_INS12_ILi2ELi4ELi3EEES15_NSS_INS5_IJSB_S1L_EEENS5_IJS1L_SC_EEEEEEENS4_39AutoVectorizingCopyWithAssumedAlignmentILi128EEENS4_14SM90_TMA_STOREES26_S28_S28_EEEvvEEEEvNT_6ParamsE,"",@"SHT_CUDA_INFO"
	.sectionflags	@""
	.align	4


	//----- nvinfo : EIATTR_CUDA_API_VERSION
	.align		4
        /*0000*/ 	.byte	0x04, 0x37
        /*0002*/ 	.short	(.L_31 - .L_30)
.L_30:
        /*0004*/ 	.word	0x00000082


	//----- nvinfo : EIATTR_KPARAM_INFO
	.align		4
.L_31:
        /*0008*/ 	.byte	0x04, 0x17
        /*000a*/ 	.short	(.L_33 - .L_32)
.L_32:
        /*000c*/ 	.word	0x00000000
        /*0010*/ 	.short	0x0000
        /*0012*/ 	.short	0x0000
        /*0014*/ 	.byte	0x00, 0xf0, 0x01, 0x20


	//----- nvinfo : EIATTR_AT_ENTRY_FRAGMENTS
	.align		4
.L_33:
        /*0018*/ 	.byte	0x04, 0x4f
        /*001a*/ 	.short	(.L_35 - .L_34)


	//   ....[0]....
.L_34:
        /*001c*/ 	.word	0x00000007


	//----- nvinfo : EIATTR_RESERVED_SMEM_USED
	.align		4
.L_35:
        /*0020*/ 	.byte	0x01, 0x41
	.zero		2


	//----- nvinfo : EIATTR_SPARSE_MMA_MASK
	.align		4
        /*0024*/ 	.byte	0x03, 0x50
        /*0026*/ 	.short	0x0000


	//----- nvinfo : EIATTR_TCGEN05_2CTA_USED
	.align		4
        /*0028*/ 	.byte	0x01, 0x52
	.zero		2


	//----- nvinfo : EIATTR_MAXREG_COUNT
	.align		4
        /*002c*/ 	.byte	0x03, 0x1b
        /*002e*/ 	.short	0x00ff


	//----- nvinfo : EIATTR_NUM_BARRIERS
	.align		4
        /*0030*/ 	.byte	0x02, 0x4c
        /*0032*/ 	.byte	0x07
	.zero		1


	//----- nvinfo : EIATTR_EXTERNS
	.align		4
        /*0034*/ 	.byte	0x04, 0x0f
        /*0036*/ 	.short	(.L_37 - .L_36)


	//   ....[0]....
	.align		4
.L_36:
        /*0038*/ 	.word	index@(__assertfail)


	//----- nvinfo : EIATTR_MERCURY_ISA_VERSION
	.align		4
.L_37:
        /*003c*/ 	.byte	0x03, 0x5f
        /*003e*/ 	.short	0x0101


	//----- nvinfo : EIATTR_INT_WARP_WIDE_INSTR_OFFSETS
	.align		4
        /*0040*/ 	.byte	0x04, 0x31
        /*0042*/ 	.short	(.L_39 - .L_38)


	//   ....[0]....
.L_38:
        /*0044*/ 	.word	0x00000ea0


	//   ....[1]....
        /*0048*/ 	.word	0x00000f40


	//   ....[2]....
        /*004c*/ 	.word	0x000048e0


	//   ....[3]....
        /*0050*/ 	.word	0x00004900


	//   ....[4]....
        /*0054*/ 	.word	0x00004930


	//   ....[5]....
        /*0058*/ 	.word	0x000054f0


	//   ....[6]....
        /*005c*/ 	.word	0x00005590


	//   ....[7]....
        /*0060*/ 	.word	0x00005640


	//   ....[8]....
        /*0064*/ 	.word	0x000056c0


	//   ....[9]....
        /*0068*/ 	.word	0x00005770


	//   ....[10]....
        /*006c*/ 	.word	0x00005820


	//   ....[11]....
        /*0070*/ 	.word	0x000058a0


	//   ....[12]....
        /*0074*/ 	.word	0x00005960


	//   ....[13]....
        /*0078*/ 	.word	0x00005a20


	//   ....[14]....
        /*007c*/ 	.word	0x00005ad0


	//   ....[15]....
        /*0080*/ 	.word	0x00005bc0


	//   ....[16]....
        /*0084*/ 	.word	0x00005ca0


	//----- nvinfo : EIATTR_COOP_GROUP_MASK_REGIDS
	.align		4
.L_39:
        /*0088*/ 	.byte	0x04, 0x29
        /*008a*/ 	.short	(.L_41 - .L_40)


	//   ....[0]....
.L_40:
        /*008c*/ 	.word	0xffffffff


	//   ....[1]....
        /*0090*/ 	.word	0xffffffff


	//   ....[2]....
        /*0094*/ 	.word	0xffffffff


	//   ....[3]....
        /*0098*/ 	.word	0xffffffff


	//   ....[4]....
        /*009c*/ 	.word	0xffffffff


	//   ....[5]....
        /*00a0*/ 	.word	0xffffffff


	//   ....[6]....
        /*00a4*/ 	.word	0xffffffff


	//   ....[7]....
        /*00a8*/ 	.word	0xffffffff


	//   ....[8]....
        /*00ac*/ 	.word	0xffffffff


	//   ....[9]....
        /*00b0*/ 	.word	0xffffffff


	//   ....[10]....
        /*00b4*/ 	.word	0xffffffff


	//   ....[11]....
        /*00b8*/ 	.word	0xffffffff


	//   ....[12]....
        /*00bc*/ 	.word	0xffffffff


	//   ....[13]....
        /*00c0*/ 	.word	0xffffffff


	//----- nvinfo : EIATTR_COOP_GROUP_INSTR_OFFSETS
	.align		4
.L_41:
        /*00c4*/ 	.byte	0x04, 0x28
        /*00c6*/ 	.short	(.L_43 - .L_42)


	//   ....[0]....
.L_42:
        /*00c8*/ 	.word	0x000000b0


	//   ....[1]....
        /*00cc*/ 	.word	0x00000520


	//   ....[2]....
        /*00d0*/ 	.word	0x00000810


	//   ....[3]....
        /*00d4*/ 	.word	0x000009a0


	//   ....[4]....
        /*00d8*/ 	.word	0x00000a90


	//   ....[5]....
        /*00dc*/ 	.word	0x00000bf0


	//   ....[6]....
        /*00e0*/ 	.word	0x00000d80


	//   ....[7]....
        /*00e4*/ 	.word	0x00000fc0


	//   ....[8]....
        /*00e8*/ 	.word	0x00002390


	//   ....[9]....
        /*00ec*/ 	.word	0x000036c0


	//   ....[10]....
        /*00f0*/ 	.word	0x00003b90


	//   ....[11]....
        /*00f4*/ 	.word	0x00003bc0


	//   ....[12]....
        /*00f8*/ 	.word	0x000047e0


	//   ....[13]....
        /*00fc*/ 	.word	0x000049f0


	//----- nvinfo : EIATTR_VRC_CTA_INIT_COUNT
	.align		4
.L_43:
        /*0100*/ 	.byte	0x02, 0x4a
        /*0102*/ 	.byte	0x80
	.zero		1


	//----- nvinfo : EIATTR_SYSCALL_OFFSETS
	.align		4
        /*0104*/ 	.byte	0x04, 0x46
        /*0106*/ 	.short	(.L_45 - .L_44)


	//   ....[0]....
.L_44:
        /*0108*/ 	.word	0x00006850


	//   ....[1]....
        /*010c*/ 	.word	0x00006940


	//   ....[2]....
        /*0110*/ 	.word	0x00007110


	//   ....[3]....
        /*0114*/ 	.word	0x00007ae0


	//   ....[4]....
        /*0118*/ 	.word	0x00008490


	//   ....[5]....
        /*011c*/ 	.word	0x00008e40


	//----- nvinfo : EIATTR_MBARRIER_INSTR_OFFSETS
	.align		4
.L_45:
        /*0120*/ 	.byte	0x04, 0x39
        /*0122*/ 	.short	(.L_47 - .L_46)


	//   ....[0]....
.L_46:
        /*0124*/ 	.word	0x00000670
        /*0128*/ 	.word	0x000000ff
        /*012c*/ 	.word	0x00000000
        /*0130*/ 	.short	0x0100
        /*0132*/ 	.byte	0x04
	.zero		1


	//   ....[1]....
        /*0134*/ 	.word	0x00000680
        /*0138*/ 	.word	0x000000ff
        /*013c*/ 	.word	0x00000060
        /*0140*/ 	.short	0x0100
        /*0142*/ 	.byte	0x04
	.zero		1


	//   ....[2]....
        /*0144*/ 	.word	0x00000690
        /*0148*/ 	.word	0x000000ff
        /*014c*/ 	.word	0x00000008
        /*0150*/ 	.short	0x0100
        /*0152*/ 	.byte	0x04
	.zero		1


	//   ....[3]....
        /*0154*/ 	.word	0x000006a0
        /*0158*/ 	.word	0x000000ff
        /*015c*/ 	.word	0x00000068
        /*0160*/ 	.short	0x0100
        /*0162*/ 	.byte	0x04
	.zero		1


	//   ....[4]....
        /*0164*/ 	.word	0x000006b0
        /*0168*/ 	.word	0x000000ff
        /*016c*/ 	.word	0x00000010
        /*0170*/ 	.short	0x0100
        /*0172*/ 	.byte	0x04
	.zero		1


	//   ....[5]....
        /*0174*/ 	.word	0x000006c0
        /*0178*/ 	.word	0x000000ff
        /*017c*/ 	.word	0x00000070
        /*0180*/ 	.short	0x0100
        /*0182*/ 	.byte	0x04
	.zero		1


	//   ....[6]....
        /*0184*/ 	.word	0x000006d0
        /*0188*/ 	.word	0x000000ff
        /*018c*/ 	.word	0x00000018
        /*0190*/ 	.short	0x0100
        /*0192*/ 	.byte	0x04
	.zero		1


	//   ....[7]....
        /*0194*/ 	.word	0x000006e0
        /*0198*/ 	.word	0x000000ff
        /*019c*/ 	.word	0x00000078
        /*01a0*/ 	.short	0x0100
        /*01a2*/ 	.byte	0x04
	.zero		1


	//   ....[8]....
        /*01a4*/ 	.word	0x000006f0
        /*01a8*/ 	.word	0x000000ff
        /*01ac*/ 	.word	0x00000020
        /*01b0*/ 	.short	0x0100
        /*01b2*/ 	.byte	0x04
	.zero		1


	//   ....[9]....
        /*01b4*/ 	.word	0x00000700
        /*01b8*/ 	.word	0x000000ff
        /*01bc*/ 	.word	0x00000080
        /*01c0*/ 	.short	0x0100
        /*01c2*/ 	.byte	0x04
	.zero		1


	//   ....[10]....
        /*01c4*/ 	.word	0x00000710
        /*01c8*/ 	.word	0x000000ff
        /*01cc*/ 	.word	0x00000028
        /*01d0*/ 	.short	0x0100
        /*01d2*/ 	.byte	0x04
	.zero		1


	//   ....[11]....
        /*01d4*/ 	.word	0x00000720
        /*01d8*/ 	.word	0x000000ff
        /*01dc*/ 	.word	0x00000088
        /*01e0*/ 	.short	0x0100
        /*01e2*/ 	.byte	0x04
	.zero		1


	//   ....[12]....
        /*01e4*/ 	.word	0x00000730
        /*01e8*/ 	.word	0x000000ff
        /*01ec*/ 	.word	0x00000030
        /*01f0*/ 	.short	0x0100
        /*01f2*/ 	.byte	0x04
	.zero		1


	//   ....[13]....
        /*01f4*/ 	.word	0x00000740
        /*01f8*/ 	.word	0x000000ff
        /*01fc*/ 	.word	0x00000090
        /*0200*/ 	.short	0x0100
        /*0202*/ 	.byte	0x04
	.zero		1


	//   ....[14]....
        /*0204*/ 	.word	0x00000750
        /*0208*/ 	.word	0x000000ff
        /*020c*/ 	.word	0x00000038
        /*0210*/ 	.short	0x0100
        /*0212*/ 	.byte	0x04
	.zero		1


	//   ....[15]....
        /*0214*/ 	.word	0x00000760
        /*0218*/ 	.word	0x000000ff
        /*021c*/ 	.word	0x00000098
        /*0220*/ 	.short	0x0100
        /*0222*/ 	.byte	0x04
	.zero		1


	//   ....[16]....
        /*0224*/ 	.word	0x00000770
        /*0228*/ 	.word	0x000000ff
        /*022c*/ 	.word	0x00000040
        /*0230*/ 	.short	0x0100
        /*0232*/ 	.byte	0x04
	.zero		1


	//   ....[17]....
        /*0234*/ 	.word	0x00000780
        /*0238*/ 	.word	0x000000ff
        /*023c*/ 	.word	0x000000a0
        /*0240*/ 	.short	0x0100
        /*0242*/ 	.byte	0x04
	.zero		1


	//   ....[18]....
        /*0244*/ 	.word	0x00000790
        /*0248*/ 	.word	0x000000ff
        /*024c*/ 	.word	0x00000048
        /*0250*/ 	.short	0x0100
        /*0252*/ 	.byte	0x04
	.zero		1


	//   ....[19]....
        /*0254*/ 	.word	0x000007a0
        /*0258*/ 	.word	0x000000ff
        /*025c*/ 	.word	0x000000a8
        /*0260*/ 	.short	0x0100
        /*0262*/ 	.byte	0x04
	.zero		1


	//   ....[20]....
        /*0264*/ 	.word	0x000007b0
        /*0268*/ 	.word	0x000000ff
        /*026c*/ 	.word	0x00000050
        /*0270*/ 	.short	0x0100
        /*0272*/ 	.byte	0x04
	.zero		1


	//   ....[21]....
        /*0274*/ 	.word	0x000007c0
        /*0278*/ 	.word	0x000000ff
        /*027c*/ 	.word	0x000000b0
        /*0280*/ 	.short	0x0100
        /*0282*/ 	.byte	0x04
	.zero		1


	//   ....[22]....
        /*0284*/ 	.word	0x000007d0
        /*0288*/ 	.word	0x000000ff
        /*028c*/ 	.word	0x00000058
        /*0290*/ 	.short	0x0100
        /*0292*/ 	.byte	0x04
	.zero		1


	//   ....[23]....
        /*0294*/ 	.word	0x000007e0
        /*0298*/ 	.word	0x000000ff
        /*029c*/ 	.word	0x000000b8
        /*02a0*/ 	.short	0x0100
        /*02a2*/ 	.byte	0x04
	.zero		1


	//   ....[24]....
        /*02a4*/ 	.word	0x00000910
        /*02a8*/ 	.word	0x000000ff
        /*02ac*/ 	.word	0x000000c0
        /*02b0*/ 	.short	0x0100
        /*02b2*/ 	.byte	0x04
	.zero		1


	//   ....[25]....
        /*02b4*/ 	.word	0x00000920
        /*02b8*/ 	.word	0x000000ff
        /*02bc*/ 	.word	0x000000e0
        /*02c0*/ 	.short	0x0100
        /*02c2*/ 	.byte	0x04
	.zero		1


	//   ....[26]....
        /*02c4*/ 	.word	0x00000930
        /*02c8*/ 	.word	0x000000ff
        /*02cc*/ 	.word	0x000000c8
        /*02d0*/ 	.short	0x0100
        /*02d2*/ 	.byte	0x04
	.zero		1


	//   ....[27]....
        /*02d4*/ 	.word	0x00000940
        /*02d8*/ 	.word	0x000000ff
        /*02dc*/ 	.word	0x000000e8
        /*02e0*/ 	.short	0x0100
        /*02e2*/ 	.byte	0x04
	.zero		1


	//   ....[28]....
        /*02e4*/ 	.word	0x00000950
        /*02e8*/ 	.word	0x000000ff
        /*02ec*/ 	.word	0x000000d0
        /*02f0*/ 	.short	0x0100
        /*02f2*/ 	.byte	0x04
	.zero		1


	//   ....[29]....
        /*02f4*/ 	.word	0x00000960
        /*02f8*/ 	.word	0x000000ff
        /*02fc*/ 	.word	0x000000f0
        /*0300*/ 	.short	0x0100
        /*0302*/ 	.byte	0x04
	.zero		1


	//   ....[30]....
        /*0304*/ 	.word	0x00000970
        /*0308*/ 	.word	0x000000ff
        /*030c*/ 	.word	0x000000d8
        /*0310*/ 	.short	0x0100
        /*0312*/ 	.byte	0x04
	.zero		1


	//   ....[31]....
        /*0314*/ 	.word	0x00000980
        /*0318*/ 	.word	0x000000ff
        /*031c*/ 	.word	0x000000f8
        /*0320*/ 	.short	0x0100
        /*0322*/ 	.byte	0x04
	.zero		1


	//   ....[32]....
        /*0324*/ 	.word	0x00000a60
        /*0328*/ 	.word	0x000000ff
        /*032c*/ 	.word	0x00000100
        /*0330*/ 	.short	0x0100
        /*0332*/ 	.byte	0x06
	.zero		1


	//   ....[33]....
        /*0334*/ 	.word	0x00000a70
        /*0338*/ 	.word	0x000000ff
        /*033c*/ 	.word	0x00000108
        /*0340*/ 	.short	0x0100
        /*0342*/ 	.byte	0x06
	.zero		1


	//   ....[34]....
        /*0344*/ 	.word	0x00000ba0
        /*0348*/ 	.word	0x000000ff
        /*034c*/ 	.word	0x00000110
        /*0350*/ 	.short	0x0100
        /*0352*/ 	.byte	0x06
	.zero		1


	//   ....[35]....
        /*0354*/ 	.word	0x00000bb0
        /*0358*/ 	.word	0x000000ff
        /*035c*/ 	.word	0x00000120
        /*0360*/ 	.short	0x0100
        /*0362*/ 	.byte	0x06
	.zero		1


	//   ....[36]....
        /*0364*/ 	.word	0x00000bc0
        /*0368*/ 	.word	0x000000ff
        /*036c*/ 	.word	0x00000118
        /*0370*/ 	.short	0x0100
        /*0372*/ 	.byte	0x06
	.zero		1


	//   ....[37]....
        /*0374*/ 	.word	0x00000bd0
        /*0378*/ 	.word	0x000000ff
        /*037c*/ 	.word	0x00000128
        /*0380*/ 	.short	0x0100
        /*0382*/ 	.byte	0x06
	.zero		1


	//   ....[38]....
        /*0384*/ 	.word	0x00000cf0
        /*0388*/ 	.word	0x000000ff
        /*038c*/ 	.word	0x00000130
        /*0390*/ 	.short	0x0100
        /*0392*/ 	.byte	0x04
	.zero		1


	//   ....[39]....
        /*0394*/ 	.word	0x00000d00
        /*0398*/ 	.word	0x000000ff
        /*039c*/ 	.word	0x00000150
        /*03a0*/ 	.short	0x0100
        /*03a2*/ 	.byte	0x04
	.zero		1


	//   ....[40]....
        /*03a4*/ 	.word	0x00000d10
        /*03a8*/ 	.word	0x000000ff
        /*03ac*/ 	.word	0x00000138
        /*03b0*/ 	.short	0x0100
        /*03b2*/ 	.byte	0x04
	.zero		1


	//   ....[41]....
        /*03b4*/ 	.word	0x00000d20
        /*03b8*/ 	.word	0x000000ff
        /*03bc*/ 	.word	0x00000158
        /*03c0*/ 	.short	0x0100
        /*03c2*/ 	.byte	0x04
	.zero		1


	//   ....[42]....
        /*03c4*/ 	.word	0x00000d30
        /*03c8*/ 	.word	0x000000ff
        /*03cc*/ 	.word	0x00000140
        /*03d0*/ 	.short	0x0100
        /*03d2*/ 	.byte	0x04
	.zero		1


	//   ....[43]....
        /*03d4*/ 	.word	0x00000d40
        /*03d8*/ 	.word	0x000000ff
        /*03dc*/ 	.word	0x00000160
        /*03e0*/ 	.short	0x0100
        /*03e2*/ 	.byte	0x04
	.zero		1


	//   ....[44]....
        /*03e4*/ 	.word	0x00000d50
        /*03e8*/ 	.word	0x000000ff
        /*03ec*/ 	.word	0x00000148
        /*03f0*/ 	.short	0x0100
        /*03f2*/ 	.byte	0x04
	.zero		1


	//   ....[45]....
        /*03f4*/ 	.word	0x00000d60
        /*03f8*/ 	.word	0x000000ff
        /*03fc*/ 	.word	0x00000168
        /*0400*/ 	.short	0x0100
        /*0402*/ 	.byte	0x04
	.zero		1


	//   ....[46]....
        /*0404*/ 	.word	0x00000e50
        /*0408*/ 	.word	0x000000ff
        /*040c*/ 	.word	0x00000170
        /*0410*/ 	.short	0x0100
        /*0412*/ 	.byte	0x04
	.zero		1


	//   ....[47]....
        /*0414*/ 	.word	0x00000e60
        /*0418*/ 	.word	0x000000ff
        /*041c*/ 	.word	0x00000180
        /*0420*/ 	.short	0x0100
        /*0422*/ 	.byte	0x04
	.zero		1


	//   ....[48]....
        /*0424*/ 	.word	0x00000e70
        /*0428*/ 	.word	0x000000ff
        /*042c*/ 	.word	0x00000178
        /*0430*/ 	.short	0x0100
        /*0432*/ 	.byte	0x04
	.zero		1


	//   ....[49]....
        /*0434*/ 	.word	0x00000e80
        /*0438*/ 	.word	0x000000ff
        /*043c*/ 	.word	0x00000188
        /*0440*/ 	.short	0x0100
        /*0442*/ 	.byte	0x04
	.zero		1


	//   ....[50]....
        /*0444*/ 	.word	0x00000f80
        /*0448*/ 	.word	0x000000ff
        /*044c*/ 	.word	0x00000190
        /*0450*/ 	.short	0x0100
        /*0452*/ 	.byte	0x06
	.zero		1


	//   ....[51]....
        /*0454*/ 	.word	0x00001ba0
        /*0458*/ 	.word	0x00000003
        /*045c*/ 	.word	0x00000180
        /*0460*/ 	.short	0x010a
        /*0462*/ 	.byte	0xff
	.zero		1


	//   ....[52]....
        /*0464*/ 	.word	0x00001bd0
        /*0468*/ 	.word	0x00000003
        /*046c*/ 	.word	0x00000170
        /*0470*/ 	.short	0x0101
        /*0472*/ 	.byte	0xff
	.zero		1


	//   ....[53]....
        /*0474*/ 	.word	0x00001c90
        /*0478*/ 	.word	0x000000ff
        /*047c*/ 	.word	0x00000060
        /*0480*/ 	.short	0x010a
        /*0482*/ 	.byte	0x04
	.zero		1


	//   ....[54]....
        /*0484*/ 	.word	0x00001d50
        /*0488*/ 	.word	0x000000ff
        /*048c*/ 	.word	0x00000060
        /*0490*/ 	.short	0x010a
        /*0492*/ 	.byte	0x21
	.zero		1


	//   ....[55]....
        /*0494*/ 	.word	0x00001f20
        /*0498*/ 	.word	0x000000ff
        /*049c*/ 	.word	0x00000060
        /*04a0*/ 	.short	0x010a
        /*04a2*/ 	.byte	0x07
	.zero		1


	//   ....[56]....
        /*04a4*/ 	.word	0x00002020
        /*04a8*/ 	.word	0x000000ff
        /*04ac*/ 	.word	0x00000108
        /*04b0*/ 	.short	0x0101
        /*04b2*/ 	.byte	0x06
	.zero		1


	//   ....[57]....
        /*04b4*/ 	.word	0x00002040
        /*04b8*/ 	.word	0x000000ff
        /*04bc*/ 	.word	0x00000060
        /*04c0*/ 	.short	0x010a
        /*04c2*/ 	.byte	0x04
	.zero		1


	//   ....[58]....
        /*04c4*/ 	.word	0x000020c0
        /*04c8*/ 	.word	0x000000ff
        /*04cc*/ 	.word	0x00000060
        /*04d0*/ 	.short	0x010a
        /*04d2*/ 	.byte	0x11
	.zero		1


	//   ....[59]....
        /*04d4*/ 	.word	0x00002250
        /*04d8*/ 	.word	0x000000ff
        /*04dc*/ 	.word	0x00000060
        /*04e0*/ 	.short	0x010a
        /*04e2*/ 	.byte	0x08
	.zero		1


	//   ....[60]....
        /*04e4*/ 	.word	0x000023c0
        /*04e8*/ 	.word	0x00000003
        /*04ec*/ 	.word	0x00000110
        /*04f0*/ 	.short	0x010a
        /*04f2*/ 	.byte	0xff
	.zero		1


	//   ....[61]....
        /*04f4*/ 	.word	0x00002510
        /*04f8*/ 	.word	0x00000000
        /*04fc*/ 	.word	0x00000000
        /*0500*/ 	.short	0x0101
        /*0502*/ 	.byte	0xff
	.zero		1


	//   ....[62]....
        /*0504*/ 	.word	0x00002ac0
        /*0508*/ 	.word	0x000000ff
        /*050c*/ 	.word	0x00000000
        /*0510*/ 	.short	0x010a
        /*0512*/ 	.byte	0x04
	.zero		1


	//   ....[63]....
        /*0514*/ 	.word	0x00002b50
        /*0518*/ 	.word	0x000000ff
        /*051c*/ 	.word	0x00000000
        /*0520*/ 	.short	0x010a
        /*0522*/ 	.byte	0x05
	.zero		1


	//   ....[64]....
        /*0524*/ 	.word	0x00002be0
        /*0528*/ 	.word	0x000000ff
        /*052c*/ 	.word	0x00000000
        /*0530*/ 	.short	0x010a
        /*0532*/ 	.byte	0x05
	.zero		1


	//   ....[65]....
        /*0534*/ 	.word	0x00002c70
        /*0538*/ 	.word	0x000000ff
        /*053c*/ 	.word	0x00000000
        /*0540*/ 	.short	0x010a
        /*0542*/ 	.byte	0x05
	.zero		1


	//   ....[66]....
        /*0544*/ 	.word	0x00002d00
        /*0548*/ 	.word	0x000000ff
        /*054c*/ 	.word	0x00000000
        /*0550*/ 	.short	0x010a
        /*0552*/ 	.byte	0x05
	.zero		1


	//   ....[67]....
        /*0554*/ 	.word	0x00002d90
        /*0558*/ 	.word	0x000000ff
        /*055c*/ 	.word	0x00000000
        /*0560*/ 	.short	0x010a
        /*0562*/ 	.byte	0x05
	.zero		1


	//   ....[68]....
        /*0564*/ 	.word	0x00002e20
        /*0568*/ 	.word	0x000000ff
        /*056c*/ 	.word	0x00000000
        /*0570*/ 	.short	0x010a
        /*0572*/ 	.byte	0x05
	.zero		1


	//   ....[69]....
        /*0574*/ 	.word	0x00002eb0
        /*0578*/ 	.word	0x000000ff
        /*057c*/ 	.word	0x00000000
        /*0580*/ 	.short	0x010a
        /*0582*/ 	.byte	0x05
	.zero		1


	//   ....[70]....
        /*0584*/ 	.word	0x00002f40
        /*0588*/ 	.word	0x000000ff
        /*058c*/ 	.word	0x00000000
        /*0590*/ 	.short	0x010a
        /*0592*/ 	.byte	0x05
	.zero		1


	//   ....[71]....
        /*0594*/ 	.word	0x00002fd0
        /*0598*/ 	.word	0x000000ff
        /*059c*/ 	.word	0x00000000
        /*05a0*/ 	.short	0x010a
        /*05a2*/ 	.byte	0x05
	.zero		1


	//   ....[72]....
        /*05a4*/ 	.word	0x00003060
        /*05a8*/ 	.word	0x000000ff
        /*05ac*/ 	.word	0x00000000
        /*05b0*/ 	.short	0x010a
        /*05b2*/ 	.byte	0x05
	.zero		1


	//   ....[73]....
        /*05b4*/ 	.word	0x00003100
        /*05b8*/ 	.word	0x00000000
        /*05bc*/ 	.word	0x00000000
        /*05c0*/ 	.short	0x010a
        /*05c2*/ 	.byte	0xff
	.zero		1


	//   ....[74]....
        /*05c4*/ 	.word	0x00003220
        /*05c8*/ 	.word	0x00000002
        /*05cc*/ 	.word	0x00000170
        /*05d0*/ 	.short	0x010a
        /*05d2*/ 	.byte	0xff
	.zero		1


	//   ....[75]....
        /*05d4*/ 	.word	0x00003280
        /*05d8*/ 	.word	0x00000004
        /*05dc*/ 	.word	0x00000000
        /*05e0*/ 	.short	0x0101
        /*05e2*/ 	.byte	0xff
	.zero		1


	//   ....[76]....
        /*05e4*/ 	.word	0x000032a0
        /*05e8*/ 	.word	0x000000ff
        /*05ec*/ 	.word	0x00000120
        /*05f0*/ 	.short	0x010a
        /*05f2*/ 	.byte	0x04
	.zero		1


	//   ....[77]....
        /*05f4*/ 	.word	0x000033c0
        /*05f8*/ 	.word	0x00000002
        /*05fc*/ 	.word	0x00000110
        /*0600*/ 	.short	0x010a
        /*0602*/ 	.byte	0xff
	.zero		1


	//   ....[78]....
        /*0604*/ 	.word	0x000034d0
        /*0608*/ 	.word	0x00000002
        /*060c*/ 	.word	0x00000000
        /*0610*/ 	.short	0x0101
        /*0612*/ 	.byte	0xff
	.zero		1


	//   ....[79]....
        /*0614*/ 	.word	0x00003560
        /*0618*/ 	.word	0x000000ff
        /*061c*/ 	.word	0x00000120
        /*0620*/ 	.short	0x0106
        /*0622*/ 	.byte	0x04
	.zero		1


	//   ....[80]....
        /*0624*/ 	.word	0x00003580
        /*0628*/ 	.word	0x000000ff
        /*062c*/ 	.word	0x00000120
        /*0630*/ 	.short	0x010a
        /*0632*/ 	.byte	0x04
	.zero		1


	//   ....[81]....
        /*0634*/ 	.word	0x00003610
        /*0638*/ 	.word	0x000000ff
        /*063c*/ 	.word	0x00000120
        /*0640*/ 	.short	0x0106
        /*0642*/ 	.byte	0x07
	.zero		1


	//   ....[82]....
        /*0644*/ 	.word	0x00003650
        /*0648*/ 	.word	0x00000000
        /*064c*/ 	.word	0x00000120
        /*0650*/ 	.short	0x010a
        /*0652*/ 	.byte	0xff
	.zero		1


	//   ....[83]....
        /*0654*/ 	.word	0x00003890
        /*0658*/ 	.word	0x000000ff
        /*065c*/ 	.word	0x00000008
        /*0660*/ 	.short	0x010a
        /*0662*/ 	.byte	0x05
	.zero		1


	//   ....[84]....
        /*0664*/ 	.word	0x000038b0
        /*0668*/ 	.word	0x000000ff
        /*066c*/ 	.word	0x00000008
        /*0670*/ 	.short	0x010a
        /*0672*/ 	.byte	0x05
	.zero		1


	//   ....[85]....
        /*0674*/ 	.word	0x00003a40
        /*0678*/ 	.word	0x000000ff
        /*067c*/ 	.word	0x00000008
        /*0680*/ 	.short	0x010a
        /*0682*/ 	.byte	0x05
	.zero		1


	//   ....[86]....
        /*0684*/ 	.word	0x00003a60
        /*0688*/ 	.word	0x000000ff
        /*068c*/ 	.word	0x00000008
        /*0690*/ 	.short	0x010a
        /*0692*/ 	.byte	0x05
	.zero		1


	//   ....[87]....
        /*0694*/ 	.word	0x00003b20
        /*0698*/ 	.word	0x000000ff
        /*069c*/ 	.word	0x00000000
        /*06a0*/ 	.short	0x0101
        /*06a2*/ 	.byte	0x04
	.zero		1


	//   ....[88]....
        /*06a4*/ 	.word	0x00003e60
        /*06a8*/ 	.word	0x00000000
        /*06ac*/ 	.word	0x00000110
        /*06b0*/ 	.short	0x010a
        /*06b2*/ 	.byte	0xff
	.zero		1


	//   ....[89]....
        /*06b4*/ 	.word	0x00003f20
        /*06b8*/ 	.word	0x00000000
        /*06bc*/ 	.word	0x00000000
        /*06c0*/ 	.short	0x0101
        /*06c2*/ 	.byte	0xff
	.zero		1


	//   ....[90]....
        /*06c4*/ 	.word	0x00003fe0
        /*06c8*/ 	.word	0x000000ff
        /*06cc*/ 	.word	0x00000000
        /*06d0*/ 	.short	0x010a
        /*06d2*/ 	.byte	0x04
	.zero		1


	//   ....[91]....
        /*06d4*/ 	.word	0x00003ff0
        /*06d8*/ 	.word	0x000000ff
        /*06dc*/ 	.word	0x00000150
        /*06e0*/ 	.short	0x010a
        /*06e2*/ 	.byte	0x1f
	.zero		1


	//   ....[92]....
        /*06e4*/ 	.word	0x000040a0
        /*06e8*/ 	.word	0x000000ff
        /*06ec*/ 	.word	0x00000000
        /*06f0*/ 	.short	0x010a
        /*06f2*/ 	.byte	0x05
	.zero		1


	//   ....[93]....
        /*06f4*/ 	.word	0x000041d0
        /*06f8*/ 	.word	0x000000ff
        /*06fc*/ 	.word	0x00000000
        /*0700*/ 	.short	0x010a
        /*0702*/ 	.byte	0x04
	.zero		1


	//   ....[94]....
        /*0704*/ 	.word	0x000044d0
        /*0708*/ 	.word	0x000000ff
        /*070c*/ 	.word	0x00000000
        /*0710*/ 	.short	0x010a
        /*0712*/ 	.byte	0x04
	.zero		1


	//   ....[95]....
        /*0714*/ 	.word	0x00004560
        /*0718*/ 	.word	0x000000ff
        /*071c*/ 	.word	0x00000000
        /*0720*/ 	.short	0x010a
        /*0722*/ 	.byte	0x05
	.zero		1


	//   ....[96]....
        /*0724*/ 	.word	0x000045f0
        /*0728*/ 	.word	0x000000ff
        /*072c*/ 	.word	0x00000000
        /*0730*/ 	.short	0x010a
        /*0732*/ 	.byte	0x05
	.zero		1


	//   ....[97]....
        /*0734*/ 	.word	0x00004690
        /*0738*/ 	.word	0x00000000
        /*073c*/ 	.word	0x00000000
        /*0740*/ 	.short	0x010a
        /*0742*/ 	.byte	0xff
	.zero		1


	//   ....[98]....
        /*0744*/ 	.word	0x000046d0
        /*0748*/ 	.word	0x00000000
        /*074c*/ 	.word	0x00000000
        /*0750*/ 	.short	0x010a
        /*0752*/ 	.byte	0xff
	.zero		1


	//   ....[99]....
        /*0754*/ 	.word	0x00004740
        /*0758*/ 	.word	0x000000ff
        /*075c*/ 	.word	0x00000000
        /*0760*/ 	.short	0x0101
        /*0762*/ 	.byte	0x04
	.zero		1


	//   ....[100]....
        /*0764*/ 	.word	0x00004780
        /*0768*/ 	.word	0x000000ff
        /*076c*/ 	.word	0x00000190
        /*0770*/ 	.short	0x010a
        /*0772*/ 	.byte	0x1a
	.zero		1


	//   ....[101]....
        /*0774*/ 	.word	0x000047d0
        /*0778*/ 	.word	0x000000ff
        /*077c*/ 	.word	0x00000000
        /*0780*/ 	.short	0x0101
        /*0782*/ 	.byte	0x04
	.zero		1


	//   ....[102]....
        /*0784*/ 	.word	0x00004cb0
        /*0788*/ 	.word	0x00000008
        /*078c*/ 	.word	0x00000110
        /*0790*/ 	.short	0x010a
        /*0792*/ 	.byte	0xff
	.zero		1


	//   ....[103]....
        /*0794*/ 	.word	0x00004e20
        /*0798*/ 	.word	0x00000000
        /*079c*/ 	.word	0x00000000
        /*07a0*/ 	.short	0x0101
        /*07a2*/ 	.byte	0xff
	.zero		1


	//   ....[104]....
        /*07a4*/ 	.word	0x00005300
        /*07a8*/ 	.word	0x000000ff
        /*07ac*/ 	.word	0x00000108
        /*07b0*/ 	.short	0x010a
        /*07b2*/ 	.byte	0x15
	.zero		1


	//   ....[105]....
        /*07b4*/ 	.word	0x00005490
        /*07b8*/ 	.word	0x000000ff
        /*07bc*/ 	.word	0x000000e0
        /*07c0*/ 	.short	0x010a
        /*07c2*/ 	.byte	0x15
	.zero		1


	//   ....[106]....
        /*07c4*/ 	.word	0x00005660
        /*07c8*/ 	.word	0x000000ff
        /*07cc*/ 	.word	0x000000c0
        /*07d0*/ 	.short	0x010b
        /*07d2*/ 	.byte	0x15
	.zero		1


	//   ....[107]....
        /*07d4*/ 	.word	0x00005680
        /*07d8*/ 	.word	0x000000ff
        /*07dc*/ 	.word	0x00000000
        /*07e0*/ 	.short	0x0101
        /*07e2*/ 	.byte	0x04
	.zero		1


	//   ....[108]....
        /*07e4*/ 	.word	0x00005690
        /*07e8*/ 	.word	0x000000ff
        /*07ec*/ 	.word	0x000000e8
        /*07f0*/ 	.short	0x010a
        /*07f2*/ 	.byte	0x15
	.zero		1


	//   ....[109]....
        /*07f4*/ 	.word	0x00005840
        /*07f8*/ 	.word	0x000000ff
        /*07fc*/ 	.word	0x000000c8
        /*0800*/ 	.short	0x010b
        /*0802*/ 	.byte	0x15
	.zero		1


	//   ....[110]....
        /*0804*/ 	.word	0x00005860
        /*0808*/ 	.word	0x000000ff
        /*080c*/ 	.word	0x00000000
        /*0810*/ 	.short	0x0101
        /*0812*/ 	.byte	0x04
	.zero		1


	//   ....[111]....
        /*0814*/ 	.word	0x00005870
        /*0818*/ 	.word	0x000000ff
        /*081c*/ 	.word	0x000000f0
        /*0820*/ 	.short	0x010a
        /*0822*/ 	.byte	0x15
	.zero		1


	//   ....[112]....
        /*0824*/ 	.word	0x00005a40
        /*0828*/ 	.word	0x000000ff
        /*082c*/ 	.word	0x000000d0
        /*0830*/ 	.short	0x010b
        /*0832*/ 	.byte	0x15
	.zero		1


	//   ....[113]....
        /*0834*/ 	.word	0x00005a60
        /*0838*/ 	.word	0x000000ff
        /*083c*/ 	.word	0x00000000
        /*0840*/ 	.short	0x0101
        /*0842*/ 	.byte	0x04
	.zero		1


	//   ....[114]....
        /*0844*/ 	.word	0x00005a70
        /*0848*/ 	.word	0x000000ff
        /*084c*/ 	.word	0x000000f8
        /*0850*/ 	.short	0x010a
        /*0852*/ 	.byte	0x15
	.zero		1


	//   ....[115]....
        /*0854*/ 	.word	0x00005cc0
        /*0858*/ 	.word	0x000000ff
        /*085c*/ 	.word	0x000000d8
        /*0860*/ 	.short	0x010b
        /*0862*/ 	.byte	0x15
	.zero		1


	//   ....[116]....
        /*0864*/ 	.word	0x00005cd0
        /*0868*/ 	.word	0x000000ff
        /*086c*/ 	.word	0x00000000
        /*0870*/ 	.short	0x0101
        /*0872*/ 	.byte	0x34
	.zero		1


	//   ....[117]....
        /*0874*/ 	.word	0x00005d00
        /*0878*/ 	.word	0x000000ff
        /*087c*/ 	.word	0x000000e0
        /*0880*/ 	.short	0x010a
        /*0882*/ 	.byte	0x15
	.zero		1


	//   ....[118]....
        /*0884*/ 	.word	0x00005d20
        /*0888*/ 	.word	0x000000ff
        /*088c*/ 	.word	0x000000e8
        /*0890*/ 	.short	0x010a
        /*0892*/ 	.byte	0x15
	.zero		1


	//   ....[119]....
        /*0894*/ 	.word	0x00005d40
        /*0898*/ 	.word	0x000000ff
        /*089c*/ 	.word	0x000000f0
        /*08a0*/ 	.short	0x010a
        /*08a2*/ 	.byte	0x15
	.zero		1


	//   ....[120]....
        /*08a4*/ 	.word	0x00005d80
        /*08a8*/ 	.word	0x00000000
        /*08ac*/ 	.word	0x000000f8
        /*08b0*/ 	.short	0x010a
        /*08b2*/ 	.byte	0xff
	.zero		1


	//   ....[121]....
        /*08b4*/ 	.word	0x000060e0
        /*08b8*/ 	.word	0x00000003
        /*08bc*/ 	.word	0x00000110
        /*08c0*/ 	.short	0x010a
        /*08c2*/ 	.byte	0xff
	.zero		1


	//   ....[122]....
        /*08c4*/ 	.word	0x00006260
        /*08c8*/ 	.word	0x00000000
        /*08cc*/ 	.word	0x00000000
        /*08d0*/ 	.short	0x0101
        /*08d2*/ 	.byte	0xff
	.zero		1


	//   ....[123]....
        /*08d4*/ 	.word	0x00006dd0
        /*08d8*/ 	.word	0x000000ff
        /*08dc*/ 	.word	0x000000c0
        /*08e0*/ 	.short	0x010a
        /*08e2*/ 	.byte	0x2b
	.zero		1


	//   ....[124]....
        /*08e4*/ 	.word	0x00006e10
        /*08e8*/ 	.word	0x0000004b
        /*08ec*/ 	.word	0x00000130
        /*08f0*/ 	.short	0x010a
        /*08f2*/ 	.byte	0xff
	.zero		1


	//   ....[125]....
        /*08f4*/ 	.word	0x00006f00
        /*08f8*/ 	.word	0x000000ff
        /*08fc*/ 	.word	0x000000c0
        /*0900*/ 	.short	0x010a
        /*0902*/ 	.byte	0x2b
	.zero		1


	//   ....[126]....
        /*0904*/ 	.word	0x00006ff0
        /*0908*/ 	.word	0x0000004b
        /*090c*/ 	.word	0x00000130
        /*0910*/ 	.short	0x010a
        /*0912*/ 	.byte	0xff
	.zero		1


	//   ....[127]....
        /*0914*/ 	.word	0x00007810
        /*0918*/ 	.word	0x00000000
        /*091c*/ 	.word	0x00000000
        /*0920*/ 	.short	0x0101
        /*0922*/ 	.byte	0xff
	.zero		1


	//   ....[128]....
        /*0924*/ 	.word	0x00007820
        /*0928*/ 	.word	0x00000003
        /*092c*/ 	.word	0x000000c0
        /*0930*/ 	.short	0x010a
        /*0932*/ 	.byte	0xff
	.zero		1


	//   ....[129]....
        /*0934*/ 	.word	0x00007900
        /*0938*/ 	.word	0x00000003
        /*093c*/ 	.word	0x000000c0
        /*0940*/ 	.short	0x010a
        /*0942*/ 	.byte	0xff
	.zero		1


	//   ....[130]....
        /*0944*/ 	.word	0x000081c0
        /*0948*/ 	.word	0x0000004d
        /*094c*/ 	.word	0x00000000
        /*0950*/ 	.short	0x0101
        /*0952*/ 	.byte	0xff
	.zero		1


	//   ....[131]....
        /*0954*/ 	.word	0x000081e0
        /*0958*/ 	.word	0x00000000
        /*095c*/ 	.word	0x000000c0
        /*0960*/ 	.short	0x010a
        /*0962*/ 	.byte	0xff
	.zero		1


	//   ....[132]....
        /*0964*/ 	.word	0x000082b0
        /*0968*/ 	.word	0x00000000
        /*096c*/ 	.word	0x000000c0
        /*0970*/ 	.short	0x010a
        /*0972*/ 	.byte	0xff
	.zero		1


	//   ....[133]....
        /*0974*/ 	.word	0x00008b70
        /*0978*/ 	.word	0x0000004d
        /*097c*/ 	.word	0x00000000
        /*0980*/ 	.short	0x0101
        /*0982*/ 	.byte	0xff
	.zero		1


	//   ....[134]....
        /*0984*/ 	.word	0x00008b90
        /*0988*/ 	.word	0x00000000
        /*098c*/ 	.word	0x000000c0
        /*0990*/ 	.short	0x010a
        /*0992*/ 	.byte	0xff
	.zero		1


	//   ....[135]....
        /*0994*/ 	.word	0x00008c60
        /*0998*/ 	.word	0x00000000
        /*099c*/ 	.word	0x000000c0
        /*09a0*/ 	.short	0x010a
        /*09a2*/ 	.byte	0xff
	.zero		1


	//   ....[136]....
        /*09a4*/ 	.word	0x00008f70
        /*09a8*/ 	.word	0x0000004b
        /*09ac*/ 	.word	0x00000000
        /*09b0*/ 	.short	0x0101
        /*09b2*/ 	.byte	0xff
	.zero		1


	//   ....[137]....
        /*09b4*/ 	.word	0x00009570
        /*09b8*/ 	.word	0x00000002
        /*09bc*/ 	.word	0x00000000
        /*09c0*/ 	.short	0x0101
        /*09c2*/ 	.byte	0xff
	.zero		1


	//   ....[138]....
        /*09c4*/ 	.word	0x00009800
        /*09c8*/ 	.word	0x000000ff
        /*09cc*/ 	.word	0x00000000
        /*09d0*/ 	.short	0x0101
        /*09d2*/ 	.byte	0x04
	.zero		1


	//   ....[139]....
        /*09d4*/ 	.word	0x00009820
        /*09d8*/ 	.word	0x00000003
        /*09dc*/ 	.word	0x00000180
        /*09e0*/ 	.short	0x010a
        /*09e2*/ 	.byte	0xff
	.zero		1


	//   ....[140]....
        /*09e4*/ 	.word	0x00009880
        /*09e8*/ 	.word	0x00000000
        /*09ec*/ 	.word	0x00000060
        /*09f0*/ 	.short	0x010a
        /*09f2*/ 	.byte	0xff
	.zero		1


	//   ....[141]....
        /*09f4*/ 	.word	0x000098e0
        /*09f8*/ 	.word	0x00000000
        /*09fc*/ 	.word	0x00000060
        /*0a00*/ 	.short	0x010a
        /*0a02*/ 	.byte	0xff
	.zero		1


	//   ....[142]....
        /*0a04*/ 	.word	0x00009930
        /*0a08*/ 	.word	0x00000003
        /*0a0c*/ 	.word	0x00000110
        /*0a10*/ 	.short	0x010a
        /*0a12*/ 	.byte	0xff
	.zero		1


	//   ....[143]....
        /*0a14*/ 	.word	0x00009990
        /*0a18*/ 	.word	0x00000000
        /*0a1c*/ 	.word	0x00000000
        /*0a20*/ 	.short	0x010a
        /*0a22*/ 	.byte	0xff
	.zero		1


	//   ....[144]....
        /*0a24*/ 	.word	0x000099f0
        /*0a28*/ 	.word	0x00000000
        /*0a2c*/ 	.word	0x00000000
        /*0a30*/ 	.short	0x010a
        /*0a32*/ 	.byte	0xff
	.zero		1


	//   ....[145]....
        /*0a34*/ 	.word	0x00009a50
        /*0a38*/ 	.word	0x00000000
        /*0a3c*/ 	.word	0x00000000
        /*0a40*/ 	.short	0x010a
        /*0a42*/ 	.byte	0xff
	.zero		1


	//   ....[146]....
        /*0a44*/ 	.word	0x00009ab0
        /*0a48*/ 	.word	0x00000000
        /*0a4c*/ 	.word	0x00000000
        /*0a50*/ 	.short	0x010a
        /*0a52*/ 	.byte	0xff
	.zero		1


	//   ....[147]....
        /*0a54*/ 	.word	0x00009b10
        /*0a58*/ 	.word	0x00000000
        /*0a5c*/ 	.word	0x00000000
        /*0a60*/ 	.short	0x010a
        /*0a62*/ 	.byte	0xff
	.zero		1


	//   ....[148]....
        /*0a64*/ 	.word	0x00009b70
        /*0a68*/ 	.word	0x00000000
        /*0a6c*/ 	.word	0x00000000
        /*0a70*/ 	.short	0x010a
        /*0a72*/ 	.byte	0xff
	.zero		1


	//   ....[149]....
        /*0a74*/ 	.word	0x00009bd0
        /*0a78*/ 	.word	0x00000000
        /*0a7c*/ 	.word	0x00000000
        /*0a80*/ 	.short	0x010a
        /*0a82*/ 	.byte	0xff
	.zero		1


	//   ....[150]....
        /*0a84*/ 	.word	0x00009c30
        /*0a88*/ 	.word	0x00000000
        /*0a8c*/ 	.word	0x00000000
        /*0a90*/ 	.short	0x010a
        /*0a92*/ 	.byte	0xff
	.zero		1


	//   ....[151]....
        /*0a94*/ 	.word	0x00009c90
        /*0a98*/ 	.word	0x00000000
        /*0a9c*/ 	.word	0x00000000
        /*0aa0*/ 	.short	0x010a
        /*0aa2*/ 	.byte	0xff
	.zero		1


	//   ....[152]....
        /*0aa4*/ 	.word	0x00009cf0
        /*0aa8*/ 	.word	0x00000000
        /*0aac*/ 	.word	0x00000000
        /*0ab0*/ 	.short	0x010a
        /*0ab2*/ 	.byte	0xff
	.zero		1


	//   ....[153]....
        /*0ab4*/ 	.word	0x00009d50
        /*0ab8*/ 	.word	0x00000000
        /*0abc*/ 	.word	0x00000000
        /*0ac0*/ 	.short	0x010a
        /*0ac2*/ 	.byte	0xff
	.zero		1


	//   ....[154]....
        /*0ac4*/ 	.word	0x00009da0
        /*0ac8*/ 	.word	0x00000002
        /*0acc*/ 	.word	0x00000170
        /*0ad0*/ 	.short	0x010a
        /*0ad2*/ 	.byte	0xff
	.zero		1


	//   ....[155]....
        /*0ad4*/ 	.word	0x00009e00
        /*0ad8*/ 	.word	0x00000002
        /*0adc*/ 	.word	0x00000120
        /*0ae0*/ 	.short	0x010a
        /*0ae2*/ 	.byte	0xff
	.zero		1


	//   ....[156]....
        /*0ae4*/ 	.word	0x00009e50
        /*0ae8*/ 	.word	0x00000002
        /*0aec*/ 	.word	0x00000110
        /*0af0*/ 	.short	0x010a
        /*0af2*/ 	.byte	0xff
	.zero		1


	//   ....[157]....
        /*0af4*/ 	.word	0x00009eb0
        /*0af8*/ 	.word	0x00000000
        /*0afc*/ 	.word	0x00000120
        /*0b00*/ 	.short	0x010a
        /*0b02*/ 	.byte	0xff
	.zero		1


	//   ....[158]....
        /*0b04*/ 	.word	0x00009f10
        /*0b08*/ 	.word	0x00000000
        /*0b0c*/ 	.word	0x00000008
        /*0b10*/ 	.short	0x010a
        /*0b12*/ 	.byte	0xff
	.zero		1


	//   ....[159]....
        /*0b14*/ 	.word	0x0000a000
        /*0b18*/ 	.word	0x00000000
        /*0b1c*/ 	.word	0x00000008
        /*0b20*/ 	.short	0x010a
        /*0b22*/ 	.byte	0xff
	.zero		1


	//   ....[160]....
        /*0b24*/ 	.word	0x0000a050
        /*0b28*/ 	.word	0x00000000
        /*0b2c*/ 	.word	0x00000110
        /*0b30*/ 	.short	0x010a
        /*0b32*/ 	.byte	0xff
	.zero		1


	//   ....[161]....
        /*0b34*/ 	.word	0x0000a0b0
        /*0b38*/ 	.word	0x00000000
        /*0b3c*/ 	.word	0x00000150
        /*0b40*/ 	.short	0x010a
        /*0b42*/ 	.byte	0xff
	.zero		1


	//   ....[162]....
        /*0b44*/ 	.word	0x0000a110
        /*0b48*/ 	.word	0x00000000
        /*0b4c*/ 	.word	0x00000000
        /*0b50*/ 	.short	0x010a
        /*0b52*/ 	.byte	0xff
	.zero		1


	//   ....[163]....
        /*0b54*/ 	.word	0x0000a170
        /*0b58*/ 	.word	0x00000000
        /*0b5c*/ 	.word	0x00000000
        /*0b60*/ 	.short	0x010a
        /*0b62*/ 	.byte	0xff
	.zero		1


	//   ....[164]....
        /*0b64*/ 	.word	0x0000a1d0
        /*0b68*/ 	.word	0x00000000
        /*0b6c*/ 	.word	0x00000000
        /*0b70*/ 	.short	0x010a
        /*0b72*/ 	.byte	0xff
	.zero		1


	//   ....[165]....
        /*0b74*/ 	.word	0x0000a230
        /*0b78*/ 	.word	0x00000000
        /*0b7c*/ 	.word	0x00000000
        /*0b80*/ 	.short	0x010a
        /*0b82*/ 	.byte	0xff
	.zero		1


	//   ....[166]....
        /*0b84*/ 	.word	0x0000a290
        /*0b88*/ 	.word	0x00000000
        /*0b8c*/ 	.word	0x00000190
        /*0b90*/ 	.short	0x010a
        /*0b92*/ 	.byte	0xff
	.zero		1


	//   ....[167]....
        /*0b94*/ 	.word	0x0000a2e0
        /*0b98*/ 	.word	0x00000008
        /*0b9c*/ 	.word	0x00000110
        /*0ba0*/ 	.short	0x010a
        /*0ba2*/ 	.byte	0xff
	.zero		1


	//   ....[168]....
        /*0ba4*/ 	.word	0x0000a340
        /*0ba8*/ 	.word	0x00000000
        /*0bac*/ 	.word	0x00000108
        /*0bb0*/ 	.short	0x010a
        /*0bb2*/ 	.byte	0xff
	.zero		1


	//   ....[169]....
        /*0bb4*/ 	.word	0x0000a3a0
        /*0bb8*/ 	.word	0x00000005
        /*0bbc*/ 	.word	0x000000e0
        /*0bc0*/ 	.short	0x010a
        /*0bc2*/ 	.byte	0xff
	.zero		1


	//   ....[170]....
        /*0bc4*/ 	.word	0x0000a400
        /*0bc8*/ 	.word	0x00000005
        /*0bcc*/ 	.word	0x000000e8
        /*0bd0*/ 	.short	0x010a
        /*0bd2*/ 	.byte	0xff
	.zero		1


	//   ....[171]....
        /*0bd4*/ 	.word	0x0000a460
        /*0bd8*/ 	.word	0x00000005
        /*0bdc*/ 	.word	0x000000f0
        /*0be0*/ 	.short	0x010a
        /*0be2*/ 	.byte	0xff
	.zero		1


	//   ....[172]....
        /*0be4*/ 	.word	0x0000a4c0
        /*0be8*/ 	.word	0x00000005
        /*0bec*/ 	.word	0x000000f8
        /*0bf0*/ 	.short	0x010a
        /*0bf2*/ 	.byte	0xff
	.zero		1


	//   ....[173]....
        /*0bf4*/ 	.word	0x0000a520
        /*0bf8*/ 	.word	0x00000000
        /*0bfc*/ 	.word	0x000000e0
        /*0c00*/ 	.short	0x010a
        /*0c02*/ 	.byte	0xff
	.zero		1


	//   ....[174]....
        /*0c04*/ 	.word	0x0000a580
        /*0c08*/ 	.word	0x00000000
        /*0c0c*/ 	.word	0x000000e8
        /*0c10*/ 	.short	0x010a
        /*0c12*/ 	.byte	0xff
	.zero		1


	//   ....[175]....
        /*0c14*/ 	.word	0x0000a5e0
        /*0c18*/ 	.word	0x00000000
        /*0c1c*/ 	.word	0x000000f0
        /*0c20*/ 	.short	0x010a
        /*0c22*/ 	.byte	0xff
	.zero		1


	//   ....[176]....
        /*0c24*/ 	.word	0x0000a630
        /*0c28*/ 	.word	0x00000003
        /*0c2c*/ 	.word	0x00000110
        /*0c30*/ 	.short	0x010a
        /*0c32*/ 	.byte	0xff
	.zero		1


	//   ....[177]....
        /*0c34*/ 	.word	0x0000a690
        /*0c38*/ 	.word	0x00000002
        /*0c3c*/ 	.word	0x000000c0
        /*0c40*/ 	.short	0x010a
        /*0c42*/ 	.byte	0xff
	.zero		1


	//   ....[178]....
        /*0c44*/ 	.word	0x0000a6e0
        /*0c48*/ 	.word	0x0000004b
        /*0c4c*/ 	.word	0x00000130
        /*0c50*/ 	.short	0x010a
        /*0c52*/ 	.byte	0xff
	.zero		1


	//   ....[179]....
        /*0c54*/ 	.word	0x0000a730
        /*0c58*/ 	.word	0x00000003
        /*0c5c*/ 	.word	0x000000c0
        /*0c60*/ 	.short	0x010a
        /*0c62*/ 	.byte	0xff
	.zero		1


	//   ....[180]....
        /*0c64*/ 	.word	0x0000a780
        /*0c68*/ 	.word	0x00000000
        /*0c6c*/ 	.word	0x000000c0
        /*0c70*/ 	.short	0x010a
        /*0c72*/ 	.byte	0xff
	.zero		1


	//   ....[181]....
        /*0c74*/ 	.word	0x0000a7d0
        /*0c78*/ 	.word	0x00000000
        /*0c7c*/ 	.word	0x000000c0
        /*0c80*/ 	.short	0x010a
        /*0c82*/ 	.byte	0xff
	.zero		1


	//----- nvinfo : EIATTR_NUM_MBARRIERS
	.align		4
.L_47:
        /*0c84*/ 	.byte	0x03, 0x38
        /*0c86*/ 	.short	0x0033


	//----- nvinfo : EIATTR_EXIT_INSTR_OFFSETS
	.align		4
        /*0c88*/ 	.byte	0x04, 0x1c
        /*0c8a*/ 	.short	(.L_49 - .L_48)


	//   ....[0]....
.L_48:
        /*0c8c*/ 	.word	0x00003130


	//   ....[1]....
        /*0c90*/ 	.word	0x00003620


	//   ....[2]....
        /*0c94*/ 	.word	0x00003680


	//   ....[3]....
        /*0c98*/ 	.word	0x00004a00


	//   ....[4]....
        /*0c9c*/ 	.word	0x00005db0


	//   ....[5]....
        /*0ca0*/ 	.word	0x00005df0


	//   ....[6]....
        /*0ca4*/ 	.word	0x000096f0


	//   ....[7]....
        /*0ca8*/ 	.word	0x00009770


	//   ....[8]....
        /*0cac*/ 	.word	0x000097a0


	//   ....[9]....
        /*0cb0*/ 	.word	0x00009810


	//----- nvinfo : EIATTR_MAX_THREADS
	.align		4
.L_49:
        /*0cb4*/ 	.byte	0x04, 0x05
        /*0cb6*/ 	.short	(.L_51 - .L_50)
.L_50:
        /*0cb8*/ 	.word	0x00000100
        /*0cbc*/ 	.word	0x00000001
        /*0cc0*/ 	.word	0x00000001


	//----- nvinfo : EIATTR_CRS_STACK_SIZE
	.align		4
.L_51:
        /*0cc4*/ 	.byte	0x04, 0x1e
        /*0cc6*/ 	.short	(.L_53 - .L_52)
.L_52:
        /*0cc8*/ 	.word	0x00000000


	//----- nvinfo : EIATTR_CBANK_PARAM_SIZE
	.align		4
.L_53:
        /*0ccc*/ 	.byte	0x03, 0x19
        /*0cce*/ 	.short	0x0800


	//----- nvinfo : EIATTR_PARAM_CBANK
	.align		4
        /*0cd0*/ 	.byte	0x04, 0x0a
        /*0cd2*/ 	.short	(.L_55 - .L_54)
	.align		4
.L_54:
        /*0cd4*/ 	.word	index@(.nv.constant0._ZN7cutlass13device_kernelINS_4gemm6kernel13GemmUniversalIN4cute5tupleIJiiiiEEENS1_10collective13CollectiveMmaINS1_35MainloopSm100TmaUmmaWarpSpecializedILi12ELi2ELi4ENS5_IJNS4_1CILi8EEENSA_ILi1EEESC_EEEEENS5_IJNSA_ILi128EEESF_NSA_ILi32EEEEEENS_10tfloat32_tENS5_IJlSC_lEEESI_SJ_NS4_8TiledMMAINS4_8MMA_AtomIJNS4_23SM100_MMA_TF32_2x1SM_SSISI_SI_fLi128ELi128ELNS4_4UMMA5MajorE0ELSO_0ELNSN_7ScaleInE0ELSP_0EEEEEENS4_6LayoutINS5_IJSC_SC_SC_EEENS5_IJNSA_ILi0EEESU_SU_EEEEENS5_IJNS4_10UnderscoreESX_SX_EEEEENS4_18SM100_TMA_2SM_LOADENS4_14ComposedLayoutINS4_7SwizzleILi3ELi4ELi3EEENS4_18smem_ptr_flag_bitsILi32EEENSS_INS5_IJSB_SG_EEENS5_IJSG_SC_EEEEEEEvNS4_8identityENS4_28SM100_TMA_2SM_LOAD_MULTICASTES19_vS1A_EENS_8epilogue10collective18CollectiveEpilogueINS1D_23Sm100TmaWarpSpecializedILi4ELi2ELi16ELb1ELb0EEEJNS5_IJNSA_ILi64EEESF_SG_EEENS5_IJNSS_IS1I_SC_EENSS_INS5_IJNSA_ILi16EEENSA_ILi2EEEEEENS5_IJSC_S1I_EEEEEEEESI_SJ_SI_SJ_NS1D_6fusion15FusionCallbacksIS1H_NS1R_17LinearCombinationISI_fSI_fLNS_15FloatRoundStyleE2EEES1J_S1Q_JEEENS4_5SM1004TMEM4LOAD26SM100_TMEM_LOAD_32dp32b16xENS4_13SM90_TMA_LOADENS11_INS12_ILi2ELi4ELi3EEES15_NSS_INS5_IJSB_S1L_EEENS5_IJS1L_SC_EEEEEEENS4_39AutoVectorizingCopyWithAssumedAlignmentILi128EEENS4_14SM90_TMA_STOREES26_S28_S28_EEEvvEEEEvNT_6ParamsE)
        /*0cd8*/ 	.short	0x0380
        /*0cda*/ 	.short	0x0800


	//----- nvinfo : EIATTR_SW_WAR
	.align		4
.L_55:
        /*0cdc*/ 	.byte	0x04, 0x36
        /*0cde*/ 	.short	(.L_57 - .L_56)
.L_56:
        /*0ce0*/ 	.word	0x00000008
.L_57:


//--------------------- .nv.callgraph             --------------------------
	.section	.nv.callgraph,"",@"SHT_CUDA_CALLGRAPH"
	.align	4
	.sectionentsize	8
	.align		4
        /*0000*/ 	.word	0x00000000
	.align		4
        /*0004*/ 	.word	0xffffffff
	.align		4
        /*0008*/ 	.word	index@(_ZN7cutlass13device_kernelINS_4gemm6kernel13GemmUniversalIN4cute5tupleIJiiiiEEENS1_10collective13CollectiveMmaINS1_35MainloopSm100TmaUmmaWarpSpecializedILi12ELi2ELi4ENS5_IJNS4_1CILi8EEENSA_ILi1EEESC_EEEEENS5_IJNSA_ILi128EEESF_NSA_ILi32EEEEEENS_10tfloat32_tENS5_IJlSC_lEEESI_SJ_NS4_8TiledMMAINS4_8MMA_AtomIJNS4_23SM100_MMA_TF32_2x1SM_SSISI_SI_fLi128ELi128ELNS4_4UMMA5MajorE0ELSO_0ELNSN_7ScaleInE0ELSP_0EEEEEENS4_6LayoutINS5_IJSC_SC_SC_EEENS5_IJNSA_ILi0EEESU_SU_EEEEENS5_IJNS4_10UnderscoreESX_SX_EEEEENS4_18SM100_TMA_2SM_LOADENS4_14ComposedLayoutINS4_7SwizzleILi3ELi4ELi3EEENS4_18smem_ptr_flag_bitsILi32EEENSS_INS5_IJSB_SG_EEENS5_IJSG_SC_EEEEEEEvNS4_8identityENS4_28SM100_TMA_2SM_LOAD_MULTICASTES19_vS1A_EENS_8epilogue10collective18CollectiveEpilogueINS1D_23Sm100TmaWarpSpecializedILi4ELi2ELi16ELb1ELb0EEEJNS5_IJNSA_ILi64EEESF_SG_EEENS5_IJNSS_IS1I_SC_EENSS_INS5_IJNSA_ILi16EEENSA_ILi2EEEEEENS5_IJSC_S1I_EEEEEEEESI_SJ_SI_SJ_NS1D_6fusion15FusionCallbacksIS1H_NS1R_17LinearCombinationISI_fSI_fLNS_15FloatRoundStyleE2EEES1J_S1Q_JEEENS4_5SM1004TMEM4LOAD26SM100_TMEM_LOAD_32dp32b16xENS4_13SM90_TMA_LOADENS11_INS12_ILi2ELi4ELi3EEES15_NSS_INS5_IJSB_S1L_EEENS5_IJS1L_SC_EEEEEEENS4_39AutoVectorizingCopyWithAssumedAlignmentILi128EEENS4_14SM90_TMA_STOREES26_S28_S28_EEEvvEEEEvNT_6ParamsE)
	.align		4
        /*000c*/ 	.word	index@(__assertfail)
	.align		4
        /*0010*/ 	.word	0x00000000
	.align		4
        /*0014*/ 	.word	0xfffffffe
	.align		4
        /*0018*/ 	.word	0x00000000
	.align		4
        /*001c*/ 	.word	0xfffffffd
	.align		4
        /*0020*/ 	.word	0x00000000
	.align		4
        /*0024*/ 	.word	0xfffffffc


//--------------------- .nv.constant4             --------------------------
	.section	.nv.constant4,"a",@progbits
	.align	8
	.align		8
.nv.constant4:
        /*0000*/ 	.dword	__assertfail
	.align		8
        /*0008*/ 	.dword	__unnamed_1
	.align		8
        /*0010*/ 	.dword	__unnamed_2
	.align		8
        /*0018*/ 	.dword	_ZN40_INTERNAL_6b00e7a5_4_k_cu_9dda1b25_311544cuda3std3__45__cpo5beginE
	.align		8
        /*0020*/ 	.dword	_ZN40_INTERNAL_6b00e7a5_4_k_cu_9dda1b25_311544cuda3std3__45__cpo3endE
	.align		8
        /*0028*/ 	.dword	_ZN40_INTERNAL_6b00e7a5_4_k_cu_9dda1b25_311544cuda3std3__45__cpo6cbeginE
	.align		8
        /*0030*/ 	.dword	_ZN40_INTERNAL_6b00e7a5_4_k_cu_9dda1b25_311544cuda3std3__45__cpo4cendE
	.align		8
        /*0038*/ 	.dword	_ZN40_INTERNAL_6b00e7a5_4_k_cu_9dda1b25_311544cuda3std3__442_GLOBAL__N__6b00e7a5_4_k_cu_9dda1b25_311546ignoreE
	.align		8
        /*0040*/ 	.dword	_ZN40_INTERNAL_6b00e7a5_4_k_cu_9dda1b25_311544cuda3std3__419piecewise_constructE
	.align		8
        /*0048*/ 	.dword	_ZN40_INTERNAL_6b00e7a5_4_k_cu_9dda1b25_311544cuda3std3__48in_placeE
	.align		8
        /*0050*/ 	.dword	_ZN40_INTERNAL_6b00e7a5_4_k_cu_9dda1b25_311544cuda3std6ranges3__45__cpo4swapE
	.align		8
        /*0058*/ 	.dword	_ZN40_INTERNAL_6b00e7a5_4_k_cu_9dda1b25_311544cuda3std6ranges3__45__cpo9iter_moveE
	.align		8
        /*0060*/ 	.dword	_ZN40_INTERNAL_6b00e7a5_4_k_cu_9dda1b25_311544cute7productE
	.align		8
        /*0068*/ 	.dword	_ZN40_INTERNAL_6b00e7a5_4_k_cu_9dda1b25_311544cute1_E
	.align		8
        /*0070*/ 	.dword	$str$25
	.align		8
        /*0078*/ 	.dword	$str$26
	.align		8
        /*0080*/ 	.dword	$str$27
	.align		8
        /*0088*/ 	.dword	$str$28


//--------------------- .text._ZN7cutlass13device_kernelINS_4gemm6kernel13GemmUniversalIN4cute5tupleIJiiiiEEENS1_10collective13CollectiveMmaINS1_35MainloopSm100TmaUmmaWarpSpecializedILi12ELi2ELi4ENS5_IJNS4_1CILi8EEENSA_ILi1EEESC_EEEEENS5_IJNSA_ILi128EEESF_NSA_ILi32EEEEEENS_10tfloat32_tENS5_IJlSC_lEEESI_SJ_NS4_8TiledMMAINS4_8MMA_AtomIJNS4_23SM100_MMA_TF32_2x1SM_SSISI_SI_fLi128ELi128ELNS4_4UMMA5MajorE0ELSO_0ELNSN_7ScaleInE0ELSP_0EEEEEENS4_6LayoutINS5_IJSC_SC_SC_EEENS5_IJNSA_ILi0EEESU_SU_EEEEENS5_IJNS4_10UnderscoreESX_SX_EEEEENS4_18SM100_TMA_2SM_LOADENS4_14ComposedLayoutINS4_7SwizzleILi3ELi4ELi3EEENS4_18smem_ptr_flag_bitsILi32EEENSS_INS5_IJSB_SG_EEENS5_IJSG_SC_EEEEEEEvNS4_8identityENS4_28SM100_TMA_2SM_LOAD_MULTICASTES19_vS1A_EENS_8epilogue10collective18CollectiveEpilogueINS1D_23Sm100TmaWarpSpecializedILi4ELi2ELi16ELb1ELb0EEEJNS5_IJNSA_ILi64EEESF_SG_EEENS5_IJNSS_IS1I_SC_EENSS_INS5_IJNSA_ILi16EEENSA_ILi2EEEEEENS5_IJSC_S1I_EEEEEEEESI_SJ_SI_SJ_NS1D_6fusion15FusionCallbacksIS1H_NS1R_17LinearCombinationISI_fSI_fLNS_15FloatRoundStyleE2EEES1J_S1Q_JEEENS4_5SM1004TMEM4LOAD26SM100_TMEM_LOAD_32dp32b16xENS4_13SM90_TMA_LOADENS11_INS12_ILi2ELi4ELi3EEES15_NSS_INS5_IJSB_S1L_EEENS5_IJS1L_SC_EEEEEEENS4_39AutoVectorizingCopyWithAssumedAlignmentILi128EEENS4_14SM90_TMA_STOREES26_S28_S28_EEEvvEEEEvNT_6ParamsE --------------------------
	.section	.text._ZN7cutlass13device_kernelINS_4gemm6kernel13GemmUniversalIN4cute5tupleIJiiiiEEENS1_10collective13CollectiveMmaINS1_35MainloopSm100TmaUmmaWarpSpecializedILi12ELi2ELi4ENS5_IJNS4_1CILi8EEENSA_ILi1EEESC_EEEEENS5_IJNSA_ILi128EEESF_NSA_ILi32EEEEEENS_10tfloat32_tENS5_IJlSC_lEEESI_SJ_NS4_8TiledMMAINS4_8MMA_AtomIJNS4_23SM100_MMA_TF32_2x1SM_SSISI_SI_fLi128ELi128ELNS4_4UMMA5MajorE0ELSO_0ELNSN_7ScaleInE0ELSP_0EEEEEENS4_6LayoutINS5_IJSC_SC_SC_EEENS5_IJNSA_ILi0EEESU_SU_EEEEENS5_IJNS4_10UnderscoreESX_SX_EEEEENS4_18SM100_TMA_2SM_LOADENS4_14ComposedLayoutINS4_7SwizzleILi3ELi4ELi3EEENS4_18smem_ptr_flag_bitsILi32EEENSS_INS5_IJSB_SG_EEENS5_IJSG_SC_EEEEEEEvNS4_8identityENS4_28SM100_TMA_2SM_LOAD_MULTICASTES19_vS1A_EENS_8epilogue10collective18CollectiveEpilogueINS1D_23Sm100TmaWarpSpecializedILi4ELi2ELi16ELb1ELb0EEEJNS5_IJNSA_ILi64EEESF_SG_EEENS5_IJNSS_IS1I_SC_EENSS_INS5_IJNSA_ILi16EEENSA_ILi2EEEEEENS5_IJSC_S1I_EEEEEEEESI_SJ_SI_SJ_NS1D_6fusion15FusionCallbacksIS1H_NS1R_17LinearCombinationISI_fSI_fLNS_15FloatRoundStyleE2EEES1J_S1Q_JEEENS4_5SM1004TMEM4LOAD26SM100_TMEM_LOAD_32dp32b16xENS4_13SM90_TMA_LOADENS11_INS12_ILi2ELi4ELi3EEES15_NSS_INS5_IJSB_S1L_EEENS5_IJS1L_SC_EEEEEEENS4_39AutoVectorizingCopyWithAssumedAlignmentILi128EEENS4_14SM90_TMA_STOREES26_S28_S28_EEEvvEEEEvNT_6ParamsE,"ax",@progbits
	.align	128
.text._ZN7cutlass13device_kernelINS_4gemm6kernel13GemmUniversalIN4cute5tupleIJiiiiEEENS1_10collective13CollectiveMmaINS1_35MainloopSm100TmaUmmaWarpSpecializedILi12ELi2ELi4ENS5_IJNS4_1CILi8EEENSA_ILi1EEESC_EEEEENS5_IJNSA_ILi128EEESF_NSA_ILi32EEEEEENS_10tfloat32_tENS5_IJlSC_lEEESI_SJ_NS4_8TiledMMAINS4_8MMA_AtomIJNS4_23SM100_MMA_TF32_2x1SM_SSISI_SI_fLi128ELi128ELNS4_4UMMA5MajorE0ELSO_0ELNSN_7ScaleInE0ELSP_0EEEEEENS4_6LayoutINS5_IJSC_SC_SC_EEENS5_IJNSA_ILi0EEESU_SU_EEEEENS5_IJNS4_10UnderscoreESX_SX_EEEEENS4_18SM100_TMA_2SM_LOADENS4_14ComposedLayoutINS4_7SwizzleILi3ELi4ELi3EEENS4_18smem_ptr_flag_bitsILi32EEENSS_INS5_IJSB_SG_EEENS5_IJSG_SC_EEEEEEEvNS4_8identityENS4_28SM100_TMA_2SM_LOAD_MULTICASTES19_vS1A_EENS_8epilogue10collective18CollectiveEpilogueINS1D_23Sm100TmaWarpSpecializedILi4ELi2ELi16ELb1ELb0EEEJNS5_IJNSA_ILi64EEESF_SG_EEENS5_IJNSS_IS1I_SC_EENSS_INS5_IJNSA_ILi16EEENSA_ILi2EEEEEENS5_IJSC_S1I_EEEEEEEESI_SJ_SI_SJ_NS1D_6fusion15FusionCallbacksIS1H_NS1R_17LinearCombinationISI_fSI_fLNS_15FloatRoundStyleE2EEES1J_S1Q_JEEENS4_5SM1004TMEM4LOAD26SM100_TMEM_LOAD_32dp32b16xENS4_13SM90_TMA_LOADENS11_INS12_ILi2ELi4ELi3EEES15_NSS_INS5_IJSB_S1L_EEENS5_IJS1L_SC_EEEEEEENS4_39AutoVectorizingCopyWithAssumedAlignmentILi128EEENS4_14SM90_TMA_STOREES26_S28_S28_EEEvvEEEEvNT_6ParamsE:
        .type           _ZN7cutlass13device_kernelINS_4gemm6kernel13GemmUniversalIN4cute5tupleIJiiiiEEENS1_10collective13CollectiveMmaINS1_35MainloopSm100TmaUmmaWarpSpecializedILi12ELi2ELi4ENS5_IJNS4_1CILi8EEENSA_ILi1EEESC_EEEEENS5_IJNSA_ILi128EEESF_NSA_ILi32EEEEEENS_10tfloat32_tENS5_IJlSC_lEEESI_SJ_NS4_8TiledMMAINS4_8MMA_AtomIJNS4_23SM100_MMA_TF32_2x1SM_SSISI_SI_fLi128ELi128ELNS4_4UMMA5MajorE0ELSO_0ELNSN_7ScaleInE0ELSP_0EEEEEENS4_6LayoutINS5_IJSC_SC_SC_EEENS5_IJNSA_ILi0EEESU_SU_EEEEENS5_IJNS4_10UnderscoreESX_SX_EEEEENS4_18SM100_TMA_2SM_LOADENS4_14ComposedLayoutINS4_7SwizzleILi3ELi4ELi3EEENS4_18smem_ptr_flag_bitsILi32EEENSS_INS5_IJSB_SG_EEENS5_IJSG_SC_EEEEEEEvNS4_8identityENS4_28SM100_TMA_2SM_LOAD_MULTICASTES19_vS1A_EENS_8epilogue10collective18CollectiveEpilogueINS1D_23Sm100TmaWarpSpecializedILi4ELi2ELi16ELb1ELb0EEEJNS5_IJNSA_ILi64EEESF_SG_EEENS5_IJNSS_IS1I_SC_EENSS_INS5_IJNSA_ILi16EEENSA_ILi2EEEEEENS5_IJSC_S1I_EEEEEEEESI_SJ_SI_SJ_NS1D_6fusion15FusionCallbacksIS1H_NS1R_17LinearCombinationISI_fSI_fLNS_15FloatRoundStyleE2EEES1J_S1Q_JEEENS4_5SM1004TMEM4LOAD26SM100_TMEM_LOAD_32dp32b16xENS4_13SM90_TMA_LOADENS11_INS12_ILi2ELi4ELi3EEES15_NSS_INS5_IJSB_S1L_EEENS5_IJS1L_SC_EEEEEEENS4_39AutoVectorizingCopyWithAssumedAlignmentILi128EEENS4_14SM90_TMA_STOREES26_S28_S28_EEEvvEEEEvNT_6ParamsE,@function
        .size           _ZN7cutlass13device_kernelINS_4gemm6kernel13GemmUniversalIN4cute5tupleIJiiiiEEENS1_10collective13CollectiveMmaINS1_35MainloopSm100TmaUmmaWarpSpecializedILi12ELi2ELi4ENS5_IJNS4_1CILi8EEENSA_ILi1EEESC_EEEEENS5_IJNSA_ILi128EEESF_NSA_ILi32EEEEEENS_10tfloat32_tENS5_IJlSC_lEEESI_SJ_NS4_8TiledMMAINS4_8MMA_AtomIJNS4_23SM100_MMA_TF32_2x1SM_SSISI_SI_fLi128ELi128ELNS4_4UMMA5MajorE0ELSO_0ELNSN_7ScaleInE0ELSP_0EEEEEENS4_6LayoutINS5_IJSC_SC_SC_EEENS5_IJNSA_ILi0EEESU_SU_EEEEENS5_IJNS4_10UnderscoreESX_SX_EEEEENS4_18SM100_TMA_2SM_LOADENS4_14ComposedLayoutINS4_7SwizzleILi3ELi4ELi3EEENS4_18smem_ptr_flag_bitsILi32EEENSS_INS5_IJSB_SG_EEENS5_IJSG_SC_EEEEEEEvNS4_8identityENS4_28SM100_TMA_2SM_LOAD_MULTICASTES19_vS1A_EENS_8epilogue10collective18CollectiveEpilogueINS1D_23Sm100TmaWarpSpecializedILi4ELi2ELi16ELb1ELb0EEEJNS5_IJNSA_ILi64EEESF_SG_EEENS5_IJNSS_IS1I_SC_EENSS_INS5_IJNSA_ILi16EEENSA_ILi2EEEEEENS5_IJSC_S1I_EEEEEEEESI_SJ_SI_SJ_NS1D_6fusion15FusionCallbacksIS1H_NS1R_17LinearCombinationISI_fSI_fLNS_15FloatRoundStyleE2EEES1J_S1Q_JEEENS4_5SM1004TMEM4LOAD26SM100_TMEM_LOAD_32dp32b16xENS4_13SM90_TMA_LOADENS11_INS12_ILi2ELi4ELi3EEES15_NSS_INS5_IJSB_S1L_EEENS5_IJS1L_SC_EEEEEEENS4_39AutoVectorizingCopyWithAssumedAlignmentILi128EEENS4_14SM90_TMA_STOREES26_S28_S28_EEEvvEEEEvNT_6ParamsE,(.L_x_222 - _ZN7cutlass13device_kernelINS_4gemm6kernel13GemmUniversalIN4cute5tupleIJiiiiEEENS1_10collective13CollectiveMmaINS1_35MainloopSm100TmaUmmaWarpSpecializedILi12ELi2ELi4ENS5_IJNS4_1CILi8EEENSA_ILi1EEESC_EEEEENS5_IJNSA_ILi128EEESF_NSA_ILi32EEEEEENS_10tfloat32_tENS5_IJlSC_lEEESI_SJ_NS4_8TiledMMAINS4_8MMA_AtomIJNS4_23SM100_MMA_TF32_2x1SM_SSISI_SI_fLi128ELi128ELNS4_4UMMA5MajorE0ELSO_0ELNSN_7ScaleInE0ELSP_0EEEEEENS4_6LayoutINS5_IJSC_SC_SC_EEENS5_IJNSA_ILi0EEESU_SU_EEEEENS5_IJNS4_10UnderscoreESX_SX_EEEEENS4_18SM100_TMA_2SM_LOADENS4_14ComposedLayoutINS4_7SwizzleILi3ELi4ELi3EEENS4_18smem_ptr_flag_bitsILi32EEENSS_INS5_IJSB_SG_EEENS5_IJSG_SC_EEEEEEEvNS4_8identityENS4_28SM100_TMA_2SM_LOAD_MULTICASTES19_vS1A_EENS_8epilogue10collective18CollectiveEpilogueINS1D_23Sm100TmaWarpSpecializedILi4ELi2ELi16ELb1ELb0EEEJNS5_IJNSA_ILi64EEESF_SG_EEENS5_IJNSS_IS1I_SC_EENSS_INS5_IJNSA_ILi16EEENSA_ILi2EEEEEENS5_IJSC_S1I_EEEEEEEESI_SJ_SI_SJ_NS1D_6fusion15FusionCallbacksIS1H_NS1R_17LinearCombinationISI_fSI_fLNS_15FloatRoundStyleE2EEES1J_S1Q_JEEENS4_5SM1004TMEM4LOAD26SM100_TMEM_LOAD_32dp32b16xENS4_13SM90_TMA_LOADENS11_INS12_ILi2ELi4ELi3EEES15_NSS_INS5_IJSB_S1L_EEENS5_IJS1L_SC_EEEEEEENS4_39AutoVectorizingCopyWithAssumedAlignmentILi128EEENS4_14SM90_TMA_STOREES26_S28_S28_EEEvvEEEEvNT_6ParamsE)
        .other          _ZN7cutlass13device_kernelINS_4gemm6kernel13GemmUniversalIN4cute5tupleIJiiiiEEENS1_10collective13CollectiveMmaINS1_35MainloopSm100TmaUmmaWarpSpecializedILi12ELi2ELi4ENS5_IJNS4_1CILi8EEENSA_ILi1EEESC_EEEEENS5_IJNSA_ILi128EEESF_NSA_ILi32EEEEEENS_10tfloat32_tENS5_IJlSC_lEEESI_SJ_NS4_8TiledMMAINS4_8MMA_AtomIJNS4_23SM100_MMA_TF32_2x1SM_SSISI_SI_fLi128ELi128ELNS4_4UMMA5MajorE0ELSO_0ELNSN_7ScaleInE0ELSP_0EEEEEENS4_6LayoutINS5_IJSC_SC_SC_EEENS5_IJNSA_ILi0EEESU_SU_EEEEENS5_IJNS4_10UnderscoreESX_SX_EEEEENS4_18SM100_TMA_2SM_LOADENS4_14ComposedLayoutINS4_7SwizzleILi3ELi4ELi3EEENS4_18smem_ptr_flag_bitsILi32EEENSS_INS5_IJSB_SG_EEENS5_IJSG_SC_EEEEEEEvNS4_8identityENS4_28SM100_TMA_2SM_LOAD_MULTICASTES19_vS1A_EENS_8epilogue10collective18CollectiveEpilogueINS1D_23Sm100TmaWarpSpecializedILi4ELi2ELi16ELb1ELb0EEEJNS5_IJNSA_ILi64EEESF_SG_EEENS5_IJNSS_IS1I_SC_EENSS_INS5_IJNSA_ILi16EEENSA_ILi2EEEEEENS5_IJSC_S1I_EEEEEEEESI_SJ_SI_SJ_NS1D_6fusion15FusionCallbacksIS1H_NS1R_17LinearCombinationISI_fSI_fLNS_15FloatRoundStyleE2EEES1J_S1Q_JEEENS4_5SM1004TMEM4LOAD26SM100_TMEM_LOAD_32dp32b16xENS4_13SM90_TMA_LOADENS11_INS12_ILi2ELi4ELi3EEES15_NSS_INS5_IJSB_S1L_EEENS5_IJS1L_SC_EEEEEEENS4_39AutoVectorizingCopyWithAssumedAlignmentILi128EEENS4_14SM90_TMA_STOREES26_S28_S28_EEEvvEEEEvNT_6ParamsE,@"STO_CUDA_ENTRY STV_DEFAULT"
_ZN7cutlass13device_kernelINS_4gemm6kernel13GemmUniversalIN4cute5tupleIJiiiiEEENS1_10collective13CollectiveMmaINS1_35MainloopSm100TmaUmmaWarpSpecializedILi12ELi2ELi4ENS5_IJNS4_1CILi8EEENSA_ILi1EEESC_EEEEENS5_IJNSA_ILi128EEESF_NSA_ILi32EEEEEENS_10tfloat32_tENS5_IJlSC_lEEESI_SJ_NS4_8TiledMMAINS4_8MMA_AtomIJNS4_23SM100_MMA_TF32_2x1SM_SSISI_SI_fLi128ELi128ELNS4_4UMMA5MajorE0ELSO_0ELNSN_7ScaleInE0ELSP_0EEEEEENS4_6LayoutINS5_IJSC_SC_SC_EEENS5_IJNSA_ILi0EEESU_SU_EEEEENS5_IJNS4_10UnderscoreESX_SX_EEEEENS4_18SM100_TMA_2SM_LOADENS4_14ComposedLayoutINS4_7SwizzleILi3ELi4ELi3EEENS4_18smem_ptr_flag_bitsILi32EEENSS_INS5_IJSB_SG_EEENS5_IJSG_SC_EEEEEEEvNS4_8identityENS4_28SM100_TMA_2SM_LOAD_MULTICASTES19_vS1A_EENS_8epilogue10collective18CollectiveEpilogueINS1D_23Sm100TmaWarpSpecializedILi4ELi2ELi16ELb1ELb0EEEJNS5_IJNSA_ILi64EEESF_SG_EEENS5_IJNSS_IS1I_SC_EENSS_INS5_IJNSA_ILi16EEENSA_ILi2EEEEEENS5_IJSC_S1I_EEEEEEEESI_SJ_SI_SJ_NS1D_6fusion15FusionCallbacksIS1H_NS1R_17LinearCombinationISI_fSI_fLNS_15FloatRoundStyleE2EEES1J_S1Q_JEEENS4_5SM1004TMEM4LOAD26SM100_TMEM_LOAD_32dp32b16xENS4_13SM90_TMA_LOADENS11_INS12_ILi2ELi4ELi3EEES15_NSS_INS5_IJSB_S1L_EEENS5_IJS1L_SC_EEEEEEENS4_39AutoVectorizingCopyWithAssumedAlignmentILi128EEENS4_14SM90_TMA_STOREES26_S28_S28_EEEvvEEEEvNT_6ParamsE:
[----:B------:R-:W1:Y:S01]  /*0000*/  LDC R1, c[0x0][0x37c] ;  /* 0x0000df00ff017b82 */ /* 0x000e620000000800 */
[----:B------:R-:W2:Y:S01]  /*0010*/  S2R R70, SR_TID.X ;  /* 0x0000000000467919 */ /* 0x000ea20000002100 */
[----:B------:R-:W3:Y:S06]  /*0020*/  LDCU.64 UR8, c[0x0][0x890] ;  /* 0x00011200ff0877ac */ /* 0x000eec0008000a00 */
[----:B------:R-:W4:Y:S01]  /*0030*/  S2UR UR47, SR_CgaCtaId ;  /* 0x00000000002f79c3 */ /* 0x000f220000008800 */
[----:B------:R-:W-:Y:S02]  /*0040*/  PRMT R56, RZ, 0x7610, R56 ;  /* 0x00007610ff387816 */ /* 0x000fe40000000038 */
[----:B------:R-:W-:Y:S01]  /*0050*/  ELECT P1, URZ, PT ;  /* 0x0000000000ff782f */ /* 0x000fe20003820000 */
[----:B---3--:R-:W-:-:S04]  /*0060*/  UISETP.NE.U32.AND UP0, UPT, UR8, URZ, UPT ;  /* 0x000000ff0800728c */ /* 0x008fc8000bf05070 */
[----:B------:R-:W-:Y:S02]  /*0070*/  UISETP.NE.AND.EX UP0, UPT, UR9, URZ, UPT, UP0 ;  /* 0x000000ff0900728c */ /* 0x000fe4000bf05300 */
[----:B----4-:R-:W-:Y:S02]  /*0080*/  ULOP3.LUT UR48, UR47, 0x1, URZ, 0xc0, !UPT ;  /* 0x000000012f307892 */ /* 0x010fe4000f8ec0ff */
[----:B------:R-:W-:Y:S01]  /*0090*/  ULOP3.LUT UR49, UR47, 0x1, URZ, 0x3c, !UPT ;  /* 0x000000012f317892 */ /* 0x000fe2000f8e3cff */
[----:B--2---:R-:W-:-:S05]  /*00a0*/  SHF.R.U32.HI R57, RZ, 0x5, R70 ;  /* 0x00000005ff397819 */ /* 0x004fca0000011646 */
[----:B------:R-:W2:Y:S02]  /*00b0*/  SHFL.IDX PT, R0, R57, RZ, 0x1f ;  /* 0x00001fff39007589 */ /* 0x000ea400000e0000 */
[----:B--2---:R-:W-:Y:S01]  /*00c0*/  R2UR UR18, R0 ;  /* 0x00000000001272ca */ /* 0x004fe200000e0000 */
[----:B-1----:R-:W-:-:S14]  /*00d0*/  BRA.U UP0, `(.L_x_0) ;  /* 0x0000000100307547 */ /* 0x002fdc000b800000 */
[----:B------:R-:W1:Y:S02]  /*00e0*/  LDCU.64 UR4, c[0x0][0x888] ;  /* 0x00011100ff0477ac */ /* 0x000e640008000a00 */
[----:B-1----:R-:W-:-:S04]  /*00f0*/  UISETP.NE.U32.AND UP0, UPT, UR4, URZ, UPT ;  /* 0x000000ff0400728c */ /* 0x002fc8000bf05070 */
[----:B------:R-:W-:-:S09]  /*0100*/  UISETP.NE.AND.EX UP0, UPT, UR5, URZ, UPT, UP0 ;  /* 0x000000ff0500728c */ /* 0x000fd2000bf05300 */
[----:B------:R-:W-:Y:S05]  /*0110*/  BRA.U !UP0, `(.L_x_1) ;  /* 0x0000000108147547 */ /* 0x000fea000b800000 */
[----:B------:R-:W1:Y:S01]  /*0120*/  LDC.64 R2, c[0x0][0x888] ;  /* 0x00022200ff027b82 */ /* 0x000e620000000a00 */
[----:B------:R-:W1:Y:S02]  /*0130*/  LDCU.64 UR4, c[0x0][0x358] ;  /* 0x00006b00ff0477ac */ /* 0x000e640008000a00 */
[----:B-1----:R1:W5:Y:S01]  /*0140*/  LDG.E R27, desc[UR4][R2.64] ;  /* 0x00000004021b7981 */ /* 0x002362000c1e1900 */
[----:B------:R-:W-:Y:S01]  /*0150*/  HFMA2 R56, -RZ, RZ, 0, 5.9604644775390625e-08 ;  /* 0x00000001ff387431 */ /* 0x000fe200000001ff */
[----:B------:R-:W-:Y:S05]  /*0160*/  BRA `(.L_x_0) ;  /* 0x00000000000c7947 */ /* 0x000fea0003800000 */
.L_x_1:
[----:B------:R-:W1:Y:S01]  /*0170*/  LDCU UR4, c[0x0][0x880] ;  /* 0x00011000ff0477ac */ /* 0x000e620008000800 */
[----:B------:R-:W-:Y:S01]  /*0180*/  HFMA2 R56, -RZ, RZ, 0, 5.9604644775390625e-08 ;  /* 0x00000001ff387431 */ /* 0x000fe200000001ff */
[----:B-1----:R-:W-:-:S07]  /*0190*/  MOV R27, UR4 ;  /* 0x00000004001b7c02 */ /* 0x002fce0008000f00 */
.L_x_0:
[----:B------:R-:W2:Y:S02]  /*01a0*/  LDCU.64 UR4, c[0x0][0x8b0] ;  /* 0x00011600ff0477ac */ /* 0x000ea40008000a00 */
[----:B--2---:R-:W-:-:S04]  /*01b0*/  UISETP.NE.U32.AND UP0, UPT, UR4, URZ, UPT ;  /* 0x000000ff0400728c */ /* 0x004fc8000bf05070 */
[----:B------:R-:W-:-:S09]  /*01c0*/  UISETP.NE.AND.EX UP0, UPT, UR5, URZ, UPT, UP0 ;  /* 0x000000ff0500728c */ /* 0x000fd2000bf05300 */
[----:B------:R-:W-:Y:S05]  /*01d0*/  BRA.U UP0, `(.L_x_2) ;  /* 0x0000000100287547 */ /* 0x000fea000b800000 */
[----:B------:R-:W2:Y:S02]  /*01e0*/  LDCU.64 UR4, c[0x0][0x8a8] ;  /* 0x00011500ff0477ac */ /* 0x000ea40008000a00 */
[----:B--2---:R-:W-:-:S04]  /*01f0*/  UISETP.NE.U32.AND UP0, UPT, UR4, URZ, UPT ;  /* 0x000000ff0400728c */ /* 0x004fc8000bf05070 */
[----:B------:R-:W-:-:S09]  /*0200*/  UISETP.NE.AND.EX UP0, UPT, UR5, URZ, UPT, UP0 ;  /* 0x000000ff0500728c */ /* 0x000fd2000bf05300 */
[----:B------:R-:W-:Y:S05]  /*0210*/  BRA.U !UP0, `(.L_x_3) ;  /* 0x0000000108107547 */ /* 0x000fea000b800000 */
[----:B------:R-:W2:Y:S01]  /*0220*/  LDC.64 R24, c[0x0][0x8a8] ;  /* 0x00022a00ff187b82 */ /* 0x000ea20000000a00 */
[----:B------:R-:W2:Y:S02]  /*0230*/  LDCU.64 UR4, c[0x0][0x358] ;  /* 0x00006b00ff0477ac */ /* 0x000ea40008000a00 */
[----:B--2---:R2:W5:Y:S01]  /*0240*/  LDG.E R24, desc[UR4][R24.64] ;  /* 0x0000000418187981 */ /* 0x004562000c1e1900 */
[----:B------:R-:W-:Y:S05]  /*0250*/  BRA `(.L_x_2) ;  /* 0x0000000000087947 */ /* 0x000fea0003800000 */
.L_x_3:
[----:B------:R-:W2:Y:S02]  /*0260*/  LDCU UR4, c[0x0][0x8a0] ;  /* 0x00011400ff0477ac */ /* 0x000ea40008000800 */
[----:B--2---:R-:W-:Y:S02]  /*0270*/  MOV R24, UR4 ;  /* 0x0000000400187c02 */ /* 0x004fe40008000f00 */
.L_x_2:
[----:B------:R-:W-:Y:S01]  /*0280*/  IMAD.U32 R0, RZ, RZ, UR18 ;  /* 0x00000012ff007e24 */ /* 0x000fe2000f8e00ff */
[----:B------:R-:W-:Y:S04]  /*0290*/  BSSY.RECONVERGENT B0, `(.L_x_4) ;  /* 0x000000c000007945 */ /* 0x000fe80003800200 */
[C---:B------:R-:W-:Y:S02]  /*02a0*/  ISETP.NE.OR P2, PT, R0.reuse, 0x1, !P1 ;  /* 0x000000010000780c */ /* 0x040fe40004f45670 */
[----:B------:R-:W-:-:S11]  /*02b0*/  ISETP.NE.OR P0, PT, R0, 0x3, !P1 ;  /* 0x000000030000780c */ /* 0x000fd60004f05670 */
[----:B------:R-:W-:Y:S05]  /*02c0*/  @P2 BRA `(.L_x_5) ;  /* 0x0000000000202947 */ /* 0x000fea0003800000 */
[----:B------:R-:W3:Y:S02]  /*02d0*/  LDCU.64 UR4, c[0x0][0x348] ;  /* 0x00006900ff0477ac */ /* 0x000ee40008000a00 */
[----:B---3--:R-:W-:Y:S02]  /*02e0*/  UIADD3 UR6, UP1, UPT, UR4, 0x80, URZ ;  /* 0x0000008004067890 */ /* 0x008fe4000ff3e0ff */
[----:B------:R-:W-:Y:S02]  /*02f0*/  UIADD3 UR4, UP0, UPT, UR4, 0x180, URZ ;  /* 0x0000018004047890 */ /* 0x000fe4000ff1e0ff */
[----:B------:R-:W-:Y:S02]  /*0300*/  UIADD3.X UR7, UPT, UPT, URZ, UR5, URZ, UP1, !UPT ;  /* 0x00000005ff077290 */ /* 0x000fe40008ffe4ff */
[----:B------:R-:W-:-:S07]  /*0310*/  UIADD3.X UR5, UPT, UPT, URZ, UR5, URZ, UP0, !UPT ;  /* 0x00000005ff057290 */ /* 0x000fce00087fe4ff */
[----:B------:R3:W-:Y:S02]  /*0320*/  UTMACCTL.PF [UR6] ;  /* 0x00000000060079b9 */ /* 0x0007e40008040000 */
[----:B------:R3:W-:Y:S02]  /*0330*/  UTMACCTL.PF [UR4] ;  /* 0x00000000040079b9 */ /* 0x0007e40008040000 */
[----:B---3--:R-:W-:Y:S01]  /*0340*/  NOP ;  /* 0x0000000000007918 */ /* 0x008fe20000000000 */
.L_x_5:
[----:B------:R-:W-:Y:S05]  /*0350*/  BSYNC.RECONVERGENT B0 ;  /* 0x0000000000007941 */ /* 0x000fea0003800200 */
.L_x_4:
[----:B------:R-:W-:Y:S04]  /*0360*/  BSSY.RECONVERGENT B0, `(.L_x_6) ;  /* 0x000000a000007945 */ /* 0x000fe80003800200 */
        /* <DEDUP_REMOVED lines=9> */
.L_x_7:
[----:B------:R-:W-:Y:S05]  /*0400*/  BSYNC.RECONVERGENT B0 ;  /* 0x0000000000007941 */ /* 0x000fea0003800200 */
.L_x_6:
[----:B------:R-:W3:Y:S01]  /*0410*/  LDCU.64 UR4, c[0x0][0x888] ;  /* 0x00011100ff0477ac */ /* 0x000ee20008000a00 */
[----:B------:R-:W-:Y:S02]  /*0420*/  UISETP.EQ.U32.AND UP2, UPT, UR8, URZ, UPT ;  /* 0x000000ff0800728c */ /* 0x000fe4000bf42070 */
[----:B------:R-:W-:Y:S02]  /*0430*/  UPLOP3.LUT UP4, UPT, UPT, UPT, UPT, 0x80, 0x8 ;  /* 0x000000000008789c */ /* 0x000fe40003f8f070 */
[----:B---3--:R-:W-:-:S04]  /*0440*/  UISETP.NE.U32.AND UP0, UPT, UR4, URZ, UPT ;  /* 0x000000ff0400728c */ /* 0x008fc8000bf05070 */
[----:B------:R-:W-:-:S04]  /*0450*/  UISETP.NE.AND.EX UP1, UPT, UR5, URZ, UPT, UP0 ;  /* 0x000000ff0500728c */ /* 0x000fc8000bf25300 */
[----:B------:R-:W-:-:S04]  /*0460*/  UISETP.EQ.OR.EX UP3, UPT, UR9, URZ, !UP1, UP2 ;  /* 0x000000ff0900728c */ /* 0x000fc8000cf62720 */
[----:B------:R-:W-:-:S06]  /*0470*/  UP2UR UR4, UPR, URZ, 0x8 ;  /* 0x00000008ff047883 */ /* 0x000fcc0008000000 */
[----:B------:R-:W-:Y:S01]  /*0480*/  MOV R59, UR4 ;  /* 0x00000004003b7c02 */ /* 0x000fe20008000f00 */
[----:B------:R-:W-:Y:S06]  /*0490*/  BRA.U !UP3, `(.L_x_8) ;  /* 0x000000010b207547 */ /* 0x000fec000b800000 */
[----:B------:R-:W-:Y:S01]  /*04a0*/  UISETP.NE.U32.AND UP2, UPT, UR8, URZ, UPT ;  /* 0x000000ff0800728c */ /* 0x000fe2000bf45070 */
[----:B-----5:R-:W-:Y:S01]  /*04b0*/  FSETP.NEU.AND P0, PT, R27, RZ, PT ;  /* 0x000000ff1b00720b */ /* 0x020fe20003f0d000 */
[----:B------:R-:W-:Y:S02]  /*04c0*/  USEL UR4, URZ, 0xffffffff, UP1 ;  /* 0xffffffffff047887 */ /* 0x000fe40008800000 */
[----:B------:R-:W-:-:S10]  /*04d0*/  UISETP.NE.AND.EX UP2, UPT, UR9, URZ, UPT, UP2 ;  /* 0x000000ff0900728c */ /* 0x000fd4000bf45320 */
[----:B------:R-:W-:Y:S01]  /*04e0*/  VOTEU.ANY UP0, P0 ;  /* 0x0000000000ff7886 */ /* 0x000fe20000000100 */
[----:B------:R-:W-:-:S04]  /*04f0*/  @!UP2 USEL UR4, URZ, 0xffffffff, UP0 ;  /* 0xffffffffff04a887 */ /* 0x000fc80008000000 */
[----:B------:R-:W-:-:S04]  /*0500*/  ULOP3.LUT UR4, UR4, 0x1, URZ, 0xc0, !UPT ;  /* 0x0000000104047892 */ /* 0x000fc8000f8ec0ff */
[----:B------:R-:W-:-:S11]  /*0510*/  UISETP.NE.U32.AND UP4, UPT, UR4, 0x1, UPT ;  /* 0x000000010400788c */ /* 0x000fd6000bf85070 */
.L_x_8:
[----:B------:R-:W3:Y:S01]  /*0520*/  SHFL.IDX PT, R0, R57, RZ, 0x1f ;  /* 0x00001fff39007589 */ /* 0x000ee200000e0000 */
[----:B------:R-:W-:-:S04]  /*0530*/  UISETP.NE.AND UP0, UPT, UR18, 0x2, UPT ;  /* 0x000000021200788c */ /* 0x000fc8000bf05270 */
[----:B------:R-:W-:Y:S02]  /*0540*/  UISETP.EQ.AND UP2, UPT, UR48, URZ, !UP0 ;  /* 0x000000ff3000728c */ /* 0x000fe4000c742270 */
[----:B------:R-:W-:-:S04]  /*0550*/  USEL UR55, URZ, 0x1, UP0 ;  /* 0x00000001ff377887 */ /* 0x000fc80008000000 */
[----:B------:R-:W-:Y:S02]  /*0560*/  PLOP3.LUT P3, PT, P1, PT, UP2, 0x80, 0x8 ;  /* 0x000000000008781c */ /* 0x000fe40000f6f028 */
[----:B---3--:R-:W-:-:S13]  /*0570*/  ISETP.NE.AND P0, PT, R0, RZ, PT ;  /* 0x000000ff0000720c */ /* 0x008fda0003f05270 */
[----:B------:R-:W-:Y:S05]  /*0580*/  @P0 BRA `(.L_x_9) ;  /* 0x0000000000a00947 */ /* 0x000fea0003800000 */
[----:B------:R-:W-:Y:S01]  /*0590*/  ELECT P0, URZ, PT ;  /* 0x0000000000ff782f */ /* 0x000fe20003800000 */
[----:B------:R-:W-:-:S12]  /*05a0*/  BSSY.RECONVERGENT B0, `(.L_x_9) ;  /* 0x0000026000007945 */ /* 0x000fd80003800200 */
[----:B------:R-:W-:Y:S05]  /*05b0*/  @!P0 BRA `(.L_x_10) ;  /* 0x0000000000908947 */ /* 0x000fea0003800000 */
[----:B------:R-:W-:Y:S01]  /*05c0*/  UMOV UR4, 0x400 ;  /* 0x0000040000047882 */ /* 0x000fe20000000000 */
[----:B------:R-:W-:Y:S01]  /*05d0*/  UMOV UR8, 0x1 ;  /* 0x0000000100087882 */ /* 0x000fe20000000000 */
[----:B------:R-:W-:Y:S01]  /*05e0*/  UMOV UR6, 0x4 ;  /* 0x0000000400067882 */ /* 0x000fe20000000000 */
[----:B------:R-:W-:Y:S02]  /*05f0*/  ULEA UR4, UR47, UR4, 0x18 ;  /* 0x000000042f047291 */ /* 0x000fe4000f8ec0ff */
[----:B------:R-:W-:-:S04]  /*0600*/  UIADD3 UR8, UPT, UPT, -UR8, 0x100000, URZ ;  /* 0x0010000008087890 */ /* 0x000fc8000fffe1ff */
[----:B------:R-:W-:Y:S02]  /*0610*/  USHF.L.U32 UR9, UR8, 0xb, URZ ;  /* 0x0000000b08097899 */ /* 0x000fe400080006ff */
[----:B------:R-:W-:Y:S02]  /*0620*/  USHF.L.U32 UR8, UR8, 0x1, URZ ;  /* 0x0000000108087899 */ /* 0x000fe400080006ff */
[----:B------:R-:W-:-:S04]  /*0630*/  UIADD3 UR6, UPT, UPT, -UR6, 0x100000, URZ ;  /* 0x0010000006067890 */ /* 0x000fc8000fffe1ff */
[----:B------:R-:W-:Y:S02]  /*0640*/  USHF.L.U32 UR7, UR6, 0xb, URZ ;  /* 0x0000000b06077899 */ /* 0x000fe400080006ff */
[----:B------:R-:W-:Y:S01]  /*0650*/  USHF.L.U32 UR6, UR6, 0x1, URZ ;  /* 0x0000000106067899 */ /* 0x000fe200080006ff */
[----:B------:R-:W3:Y:S03]  /*0660*/  FENCE.VIEW.ASYNC.S ;  /* 0x00000000000073c6 */ /* 0x000ee60000000000 */
[----:B---3--:R3:W4:Y:S08]  /*0670*/  SYNCS.EXCH.64 URZ, [UR4], UR8 ;  /* 0x0000000804ff75b2 */ /* 0x0087300008000100 */
[----:B------:R3:W1:Y:S01]  /*0680*/  SYNCS.EXCH.64 URZ, [UR4+0x60], UR6 ;  /* 0x0000600604ff75b2 */ /* 0x0006620008000100 */
        /* <DEDUP_REMOVED lines=21> */
[----:B------:R3:W1:Y:S02]  /*07e0*/  SYNCS.EXCH.64 URZ, [UR4+0xb8], UR6 ;  /* 0x0000b80604ff75b2 */ /* 0x0006640008000100 */
[----:B---34-:R-:W-:Y:S01]  /*07f0*/  NOP ;  /* 0x0000000000007918 */ /* 0x018fe20000000000 */
.L_x_10:
[----:B------:R-:W-:Y:S05]  /*0800*/  BSYNC.RECONVERGENT B0 ;  /* 0x0000000000007941 */ /* 0x000fea0003800200 */
.L_x_9:
[----:B------:R-:W3:Y:S01]  /*0810*/  SHFL.IDX PT, R0, R57, RZ, 0x1f ;  /* 0x00001fff39007589 */ /* 0x000ee200000e0000 */
[----:B------:R-:W-:Y:S01]  /*0820*/  NOP ;  /* 0x0000000000007918 */ /* 0x000fe20000000000 */
[----:B---3--:R-:W-:-:S13]  /*0830*/  ISETP.NE.AND P0, PT, R0, 0x1, PT ;  /* 0x000000010000780c */ /* 0x008fda0003f05270 */
[----:B------:R-:W-:Y:S05]  /*0840*/  @P0 BRA `(.L_x_11) ;  /* 0x0000000000540947 */ /* 0x000fea0003800000 */
        /* <DEDUP_REMOVED lines=10> */
[----:B------:R-:W-:Y:S01]  /*08f0*/  ELECT P0, URZ, PT ;  /* 0x0000000000ff782f */ /* 0x000fe20003800000 */
[----:B------:R-:W3:Y:S02]  /*0900*/  FENCE.VIEW.ASYNC.S ;  /* 0x00000000000073c6 */ /* 0x000ee40000000000 */
[----:B---3--:R3:W4:Y:S08]  /*0910*/  SYNCS.EXCH.64 URZ, [UR4+0xc0], UR8 ;  /* 0x0000c00804ff75b2 */ /* 0x0087300008000100 */
[----:B------:R3:W1:Y:S01]  /*0920*/  SYNCS.EXCH.64 URZ, [UR4+0xe0], UR6 ;  /* 0x0000e00604ff75b2 */ /* 0x0006620008000100 */
[----:B------:R3:W1:Y:S01]  /*0930*/  SYNCS.EXCH.64 URZ, [UR4+0xc8], UR8 ;  /* 0x0000c80804ff75b2 */ /* 0x0006620008000100 */
[----:B------:R3:W1:Y:S01]  /*0940*/  SYNCS.EXCH.64 URZ, [UR4+0xe8], UR6 ;  /* 0x0000e80604ff75b2 */ /* 0x0006620008000100 */
[----:B------:R3:W1:Y:S01]  /*0950*/  SYNCS.EXCH.64 URZ, [UR4+0xd0], UR8 ;  /* 0x0000d00804ff75b2 */ /* 0x0006620008000100 */
[----:B------:R3:W1:Y:S01]  /*0960*/  SYNCS.EXCH.64 URZ, [UR4+0xf0], UR6 ;  /* 0x0000f00604ff75b2 */ /* 0x0006620008000100 */
[----:B------:R3:W1:Y:S01]  /*0970*/  SYNCS.EXCH.64 URZ, [UR4+0xd8], UR8 ;  /* 0x0000d80804ff75b2 */ /* 0x0006620008000100 */
[----:B------:R3:W1:Y:S01]  /*0980*/  SYNCS.EXCH.64 URZ, [UR4+0xf8], UR6 ;  /* 0x0000f80604ff75b2 */ /* 0x0006620008000100 */
[----:B------:R-:W-:Y:S01]  /*0990*/  NOP ;  /* 0x0000000000007918 */ /* 0x000fe20000000000 */
.L_x_11:
[----:B------:R-:W2:Y:S01]  /*09a0*/  SHFL.IDX PT, R0, R57, RZ, 0x1f ;  /* 0x00001fff39007589 */ /* 0x000ea200000e0000 */
[----:B------:R-:W-:Y:S01]  /*09b0*/  NOP ;  /* 0x0000000000007918 */ /* 0x000fe20000000000 */
[----:B--2---:R-:W-:-:S13]  /*09c0*/  ISETP.NE.AND P0, PT, R0, 0x3, PT ;  /* 0x000000030000780c */ /* 0x004fda0003f05270 */
[----:B------:R-:W-:Y:S05]  /*09d0*/  @P0 BRA `(.L_x_12) ;  /* 0x00000000002c0947 */ /* 0x000fea0003800000 */
[----:B---3--:R-:W-:Y:S01]  /*09e0*/  UMOV UR6, 0x400 ;  /* 0x0000040000067882 */ /* 0x008fe20000000000 */
[----:B------:R-:W-:Y:S01]  /*09f0*/  UMOV UR4, 0x20 ;  /* 0x0000002000047882 */ /* 0x000fe20000000000 */
[----:B------:R-:W-:Y:S02]  /*0a00*/  ULEA UR6, UR47, UR6, 0x18 ;  /* 0x000000062f067291 */ /* 0x000fe4000f8ec0ff */
[----:B------:R-:W-:-:S04]  /*0a10*/  UIADD3 UR4, UPT, UPT, -UR4, 0x100000, URZ ;  /* 0x0010000004047890 */ /* 0x000fc8000fffe1ff */
[----:B------:R-:W-:Y:S02]  /*0a20*/  USHF.L.U32 UR5, UR4, 0xb, URZ ;  /* 0x0000000b04057899 */ /* 0x000fe400080006ff */
[----:B------:R-:W-:Y:S01]  /*0a30*/  USHF.L.U32 UR4, UR4, 0x1, URZ ;  /* 0x0000000104047899 */ /* 0x000fe200080006ff */
[----:B------:R-:W-:Y:S01]  /*0a40*/  ELECT P0, URZ, PT ;  /* 0x0000000000ff782f */ /* 0x000fe20003800000 */
[----:B------:R-:W2:Y:S10]  /*0a50*/  FENCE.VIEW.ASYNC.S ;  /* 0x00000000000073c6 */ /* 0x000eb40000000000 */
[----:B--2---:R2:W3:Y:S01]  /*0a60*/  SYNCS.EXCH.64 URZ, [UR6+0x100], UR4 ;  /* 0x0001000406ff75b2 */ /* 0x0044e20008000100 */
[----:B------:R2:W1:Y:S01]  /*0a70*/  SYNCS.EXCH.64 URZ, [UR6+0x108], UR4 ;  /* 0x0001080406ff75b2 */ /* 0x0004620008000100 */
[----:B------:R-:W-:Y:S01]  /*0a80*/  NOP ;  /* 0x0000000000007918 */ /* 0x000fe20000000000 */
.L_x_12:
[----:B------:R-:W4:Y:S01]  /*0a90*/  SHFL.IDX PT, R0, R57, RZ, 0x1f ;  /* 0x00001fff39007589 */ /* 0x000f2200000e0000 */
[----:B------:R-:W-:Y:S01]  /*0aa0*/  NOP ;  /* 0x0000000000007918 */ /* 0x000fe20000000000 */
[----:B----4-:R-:W-:-:S13]  /*0ab0*/  ISETP.NE.AND P0, PT, R0, 0x4, PT ;  /* 0x000000040000780c */ /* 0x010fda0003f05270 */
[----:B------:R-:W-:Y:S05]  /*0ac0*/  @P0 BRA `(.L_x_13) ;  /* 0x0000000000480947 */ /* 0x000fea0003800000 */
[----:B--23--:R-:W-:Y:S01]  /*0ad0*/  UMOV UR4, 0x720 ;  /* 0x0000072000047882 */ /* 0x00cfe20000000000 */
[----:B------:R-:W-:Y:S01]  /*0ae0*/  UMOV UR6, 0x400 ;  /* 0x0000040000067882 */ /* 0x000fe20000000000 */
[----:B------:R-:W-:Y:S01]  /*0af0*/  USEL UR4, UR4, 0x620, UP4 ;  /* 0x0000062004047887 */ /* 0x000fe2000a000000 */
        /* <DEDUP_REMOVED lines=9> */
[----:B------:R-:W2:Y:S02]  /*0b90*/  FENCE.VIEW.ASYNC.S ;  /* 0x00000000000073c6 */ /* 0x000ea40000000000 */
[----:B--2---:R4:W2:Y:S08]  /*0ba0*/  SYNCS.EXCH.64 URZ, [UR6+0x110], UR8 ;  /* 0x0001100806ff75b2 */ /* 0x0048b00008000100 */
[----:B------:R4:W3:Y:S01]  /*0bb0*/  SYNCS.EXCH.64 URZ, [UR6+0x120], UR4 ;  /* 0x0001200406ff75b2 */ /* 0x0008e20008000100 */
[----:B------:R4:W1:Y:S01]  /*0bc0*/  SYNCS.EXCH.64 URZ, [UR6+0x118], UR8 ;  /* 0x0001180806ff75b2 */ /* 0x0008620008000100 */
[----:B------:R4:W1:Y:S02]  /*0bd0*/  SYNCS.EXCH.64 URZ, [UR6+0x128], UR4 ;  /* 0x0001280406ff75b2 */ /* 0x0008640008000100 */
[----:B----4-:R-:W-:Y:S01]  /*0be0*/  NOP ;  /* 0x0000000000007918 */ /* 0x010fe20000000000 */
.L_x_13:
[----:B------:R-:W4:Y:S01]  /*0bf0*/  SHFL.IDX PT, R0, R57, RZ, 0x1f ;  /* 0x00001fff39007589 */ /* 0x000f2200000e0000 */
[----:B------:R-:W-:Y:S01]  /*0c00*/  NOP ;  /* 0x0000000000007918 */ /* 0x000fe20000000000 */
[----:B----4-:R-:W-:-:S13]  /*0c10*/  ISETP.NE.AND P0, PT, R0, 0x5, PT ;  /* 0x000000050000780c */ /* 0x010fda0003f05270 */
[----:B------:R-:W-:Y:S05]  /*0c20*/  @P0 BRA `(.L_x_14) ;  /* 0x0000000000540947 */ /* 0x000fea0003800000 */
[----:B--23--:R-:W-:Y:S01]  /*0c30*/  UMOV UR4, 0x400 ;  /* 0x0000040000047882 */ /* 0x00cfe20000000000 */
        /* <DEDUP_REMOVED lines=14> */
[----:B------:R4:W1:Y:S01]  /*0d20*/  SYNCS.EXCH.64 URZ, [UR4+0x158], UR8 ;  /* 0x0001580804ff75b2 */ /* 0x0008620008000100 */
[----:B------:R4:W1:Y:S01]  /*0d30*/  SYNCS.EXCH.64 URZ, [UR4+0x140], UR6 ;  /* 0x0001400604ff75b2 */ /* 0x0008620008000100 */
[----:B------:R4:W1:Y:S01]  /*0d40*/  SYNCS.EXCH.64 URZ, [UR4+0x160], UR8 ;  /* 0x0001600804ff75b2 */ /* 0x0008620008000100 */
[----:B------:R4:W1:Y:S01]  /*0d50*/  SYNCS.EXCH.64 URZ, [UR4+0x148], UR6 ;  /* 0x0001480604ff75b2 */ /* 0x0008620008000100 */
[----:B------:R4:W1:Y:S02]  /*0d60*/  SYNCS.EXCH.64 URZ, [UR4+0x168], UR8 ;  /* 0x0001680804ff75b2 */ /* 0x0008640008000100 */
[----:B----4-:R-:W-:Y:S01]  /*0d70*/  NOP ;  /* 0x0000000000007918 */ /* 0x010fe20000000000 */
.L_x_14:
[----:B------:R-:W4:Y:S01]  /*0d80*/  SHFL.IDX PT, R0, R57, RZ, 0x1f ;  /* 0x00001fff39007589 */ /* 0x000f2200000e0000 */
[----:B------:R-:W-:Y:S01]  /*0d90*/  ISETP.NE.OR P1, PT, RZ, UR18, !P1 ;  /* 0x00000012ff007c0c */ /* 0x000fe2000cf25670 */
[----:B------:R-:W-:Y:S01]  /*0da0*/  NOP ;  /* 0x0000000000007918 */ /* 0x000fe20000000000 */
[----:B----4-:R-:W-:-:S13]  /*0db0*/  ISETP.NE.AND P0, PT, R0, 0x3, PT ;  /* 0x000000030000780c */ /* 0x010fda0003f05270 */
[----:B------:R-:W-:Y:S05]  /*0dc0*/  @P0 BRA `(.L_x_15) ;  /* 0x0000000000340947 */ /* 0x000fea0003800000 */
[----:B--23--:R-:W-:Y:S01]  /*0dd0*/  UMOV UR4, 0x400 ;  /* 0x0000040000047882 */ /* 0x00cfe20000000000 */
[----:B------:R-:W-:Y:S01]  /*0de0*/  UMOV UR6, 0x20 ;  /* 0x0000002000067882 */ /* 0x000fe20000000000 */
[----:B------:R-:W-:Y:S02]  /*0df0*/  ULEA UR4, UR47, UR4, 0x18 ;  /* 0x000000042f047291 */ /* 0x000fe4000f8ec0ff */
[----:B------:R-:W-:-:S04]  /*0e00*/  UIADD3 UR6, UPT, UPT, -UR6, 0x100000, URZ ;  /* 0x0010000006067890 */ /* 0x000fc8000fffe1ff */
[----:B------:R-:W-:Y:S02]  /*0e10*/  USHF.L.U32 UR7, UR6, 0xb, URZ ;  /* 0x0000000b06077899 */ /* 0x000fe400080006ff */
[----:B------:R-:W-:Y:S01]  /*0e20*/  USHF.L.U32 UR6, UR6, 0x1, URZ ;  /* 0x0000000106067899 */ /* 0x000fe200080006ff */
[----:B------:R-:W-:Y:S01]  /*0e30*/  ELECT P0, URZ, PT ;  /* 0x0000000000ff782f */ /* 0x000fe20003800000 */
[----:B------:R-:W2:Y:S10]  /*0e40*/  FENCE.VIEW.ASYNC.S ;  /* 0x00000000000073c6 */ /* 0x000eb40000000000 */
[----:B--2---:R4:W2:Y:S01]  /*0e50*/  SYNCS.EXCH.64 URZ, [UR4+0x170], UR6 ;  /* 0x0001700604ff75b2 */ /* 0x0048a20008000100 */
[----:B------:R4:W3:Y:S01]  /*0e60*/  SYNCS.EXCH.64 URZ, [UR4+0x180], UR6 ;  /* 0x0001800604ff75b2 */ /* 0x0008e20008000100 */
[----:B------:R4:W1:Y:S01]  /*0e70*/  SYNCS.EXCH.64 URZ, [UR4+0x178], UR6 ;  /* 0x0001780604ff75b2 */ /* 0x0008620008000100 */
[----:B------:R4:W1:Y:S02]  /*0e80*/  SYNCS.EXCH.64 URZ, [UR4+0x188], UR6 ;  /* 0x0001880604ff75b2 */ /* 0x0008640008000100 */
[----:B----4-:R-:W-:Y:S01]  /*0e90*/  NOP ;  /* 0x0000000000007918 */ /* 0x010fe20000000000 */
.L_x_15:
[----:B------:R-:W-:Y:S01]  /*0ea0*/  VOTEU.ALL UP0, P1 ;  /* 0x0000000000ff7886 */ /* 0x000fe20000800000 */
[----:B--23--:R-:W-:Y:S01]  /*0eb0*/  UMOV UR4, 0x20 ;  /* 0x0000002000047882 */ /* 0x00cfe20000000000 */
[----:B------:R-:W2:Y:S01]  /*0ec0*/  LDCU UR7, c[0x0][0x36c] ;  /* 0x00006d80ff0777ac */ /* 0x000ea20008000800 */
[----:B------:R-:W-:Y:S01]  /*0ed0*/  NOP ;  /* 0x0000000000007918 */ /* 0x000fe20000000000 */
[----:B------:R-:W-:Y:S01]  /*0ee0*/  LOP3.LUT R0, R70, 0x1f, RZ, 0xc0, !PT ;  /* 0x0000001f46007812 */ /* 0x000fe200078ec0ff */
[----:B------:R-:W-:Y:S01]  /*0ef0*/  @!UP0 UMOV UR6, 0x400 ;  /* 0x0000040000068882 */ /* 0x000fe20000000000 */
[----:B------:R-:W-:-:S04]  /*0f00*/  @!UP0 UIADD3 UR4, UPT, UPT, -UR4, 0x100000, URZ ;  /* 0x0010000004048890 */ /* 0x000fc8000fffe1ff */
[----:B------:R-:W-:Y:S02]  /*0f10*/  @!UP0 USHF.L.U32 UR5, UR4, 0xb, URZ ;  /* 0x0000000b04058899 */ /* 0x000fe400080006ff */
[----:B------:R-:W-:Y:S02]  /*0f20*/  @!UP0 USHF.L.U32 UR4, UR4, 0x1, URZ ;  /* 0x0000000104048899 */ /* 0x000fe400080006ff */
[----:B------:R-:W-:Y:S01]  /*0f30*/  @!UP0 ULEA UR6, UR47, UR6, 0x18 ;  /* 0x000000062f068291 */ /* 0x000fe2000f8ec0ff */
[----:B------:R-:W-:Y:S01]  /*0f40*/  VOTEU.ALL UP0, P1 ;  /* 0x0000000000ff7886 */ /* 0x000fe20000800000 */
[----:B------:R-:W-:Y:S02]  /*0f50*/  UISETP.NE.AND UP5, UPT, UR18, URZ, UPT ;  /* 0x000000ff1200728c */ /* 0x000fe4000bfa5270 */
[----:B--2---:R-:W-:Y:S01]  /*0f60*/  UISETP.EQ.U32.AND UP6, UPT, UR7, 0x1, UPT ;  /* 0x000000010700788c */ /* 0x004fe2000bfc2070 */
[----:B------:R-:W2:Y:S07]  /*0f70*/  FENCE.VIEW.ASYNC.S ;  /* 0x00000000000073c6 */ /* 0x000eae0000000000 */
[----:B--2---:R2:W3:Y:S01]  /*0f80*/  @!UP0 SYNCS.EXCH.64 URZ, [UR6+0x190], UR4 ;  /* 0x0001900406ff85b2 */ /* 0x0044e20008000100 */
[----:B------:R-:W-:Y:S05]  /*0f90*/  BRA.U !UP6, `(.L_x_16) ;  /* 0x000000010e087547 */ /* 0x000fea000b800000 */
[----:B-1-3--:R-:W-:Y:S01]  /*0fa0*/  UCGABAR_ARV ;  /* 0x00000000000079c7 */ /* 0x00afe20008000000 */
[----:B------:R-:W-:Y:S05]  /*0fb0*/  BRA `(.L_x_17) ;  /* 0x0000000000047947 */ /* 0x000fea0003800000 */
.L_x_16:
[----:B-1-3--:R-:W-:Y:S01]  /*0fc0*/  NOP ;  /* 0x0000000000007918 */ /* 0x00afe20000000000 */
.L_x_17:
[----:B------:R-:W1:Y:S01]  /*0fd0*/  S2UR UR31, SR_CTAID.X ;  /* 0x00000000001f79c3 */ /* 0x000e620000002500 */
[----:B------:R-:W-:-:S05]  /*0fe0*/  CS2R.32 R58, SR_CgaSize ;  /* 0x00000000003a7805 */ /* 0x000fca0000008a00 */
[----:B------:R-:W-:-:S05]  /*0ff0*/  IMAD R58, R58, -0xa0, RZ ;  /* 0xffffff603a3a7824 */ /* 0x000fca00078e02ff */
[----:B--2---:R-:W-:-:S14]  /*1000*/  R2UR UR5, R58 ;  /* 0x000000003a0572ca */ /* 0x004fdc00000e0000 */
[----:B------:R-:W2:Y:S01]  /*1010*/  LDCU UR5, c[0x0][UR5+0x2b0] ;  /* 0x00005600050577ac */ /* 0x000ea20008000800 */
[----:B------:R-:W-:-:S05]  /*1020*/  CS2R.32 R58, SR_CgaSize ;  /* 0x00000000003a7805 */ /* 0x000fca0000008a00 */
[----:B------:R-:W-:-:S05]  /*1030*/  IMAD R58, R58, -0xa0, RZ ;  /* 0xffffff603a3a7824 */ /* 0x000fca00078e02ff */
[----:B------:R-:W-:-:S14]  /*1040*/  R2UR UR4, R58 ;  /* 0x000000003a0472ca */ /* 0x000fdc00000e0000 */
[----:B------:R-:W3:Y:S01]  /*1050*/  LDCU UR4, c[0x0][UR4+0x2b4] ;  /* 0x00005680040477ac */ /* 0x000ee20008000800 */
[----:B------:R-:W4:Y:S01]  /*1060*/  S2UR UR30, SR_CTAID.Y ;  /* 0x00000000001e79c3 */ /* 0x000f220000002600 */
[----:B------:R-:W-:-:S05]  /*1070*/  CS2R.32 R58, SR_CgaSize ;  /* 0x00000000003a7805 */ /* 0x000fca0000008a00 */
[----:B------:R-:W-:-:S05]  /*1080*/  IMAD R58, R58, -0xa0, RZ ;  /* 0xffffff603a3a7824 */ /* 0x000fca00078e02ff */
[----:B------:R-:W-:-:S14]  /*1090*/  R2UR UR7, R58 ;  /* 0x000000003a0772ca */ /* 0x000fdc00000e0000 */
[----:B------:R-:W3:Y:S01]  /*10a0*/  LDCU UR7, c[0x0][UR7+0x2a4] ;  /* 0x00005480070777ac */ /* 0x000ee20008000800 */
[----:B------:R-:W-:-:S05]  /*10b0*/  CS2R.32 R58, SR_CgaSize ;  /* 0x00000000003a7805 */ /* 0x000fca0000008a00 */
[----:B------:R-:W-:-:S05]  /*10c0*/  IMAD R58, R58, -0xa0, RZ ;  /* 0xffffff603a3a7824 */ /* 0x000fca00078e02ff */
[----:B------:R-:W-:-:S14]  /*10d0*/  R2UR UR63, R58 ;  /* 0x000000003a3f72ca */ /* 0x000fdc00000e0000 */
[----:B------:R-:W3:Y:S01]  /*10e0*/  LDCU UR63, c[0x0][UR63+0x2a0] ;  /* 0x000054003f3f77ac */ /* 0x000ee20008000800 */
[----:B------:R-:W-:Y:S01]  /*10f0*/  UISETP.GT.U32.AND UP0, UPT, UR48, 0xffff, UPT ;  /* 0x0000ffff3000788c */ /* 0x000fe2000bf04070 */
[----:B------:R-:W3:Y:S01]  /*1100*/  LDCU UR19, c[0x0][0xb24] ;  /* 0x00016480ff1377ac */ /* 0x000ee20008000800 */
[----:B------:R-:W3:Y:S01]  /*1110*/  LDCU UR45, c[0x0][0xb24] ;  /* 0x00016480ff2d77ac */ /* 0x000ee20008000800 */
[----:B-1----:R-:W-:Y:S01]  /*1120*/  I2FP.F32.U32 R3, UR31 ;  /* 0x0000001f00037c45 */ /* 0x002fe20008201000 */
[----:B------:R-:W1:Y:S04]  /*1130*/  LDCU UR23, c[0x0][0xb30] ;  /* 0x00016600ff1777ac */ /* 0x000e680008000800 */
[----:B--2---:R-:W-:Y:S01]  /*1140*/  FMUL R3, R3, UR5 ;  /* 0x0000000503037c20 */ /* 0x004fe20008400000 */
[----:B------:R-:W-:Y:S01]  /*1150*/  USHF.L.U32 UR24, UR47, 0x8, URZ ;  /* 0x000000082f187899 */ /* 0x000fe200080006ff */
[----:B----4-:R-:W-:Y:S01]  /*1160*/  I2FP.F32.U32 R2, UR30 ;  /* 0x0000001e00027c45 */ /* 0x010fe20008201000 */
[----:B------:R-:W-:-:S03]  /*1170*/  USHF.L.U32 UR46, UR31, 0x6, URZ ;  /* 0x000000061f2e7899 */ /* 0x000fc600080006ff */
[----:B------:R-:W2:Y:S01]  /*1180*/  F2I.U32.TRUNC.NTZ R3, R3 ;  /* 0x0000000300037305 */ /* 0x000ea2000020f000 */
[----:B------:R-:W-:Y:S01]  /*1190*/  USEL UR21, UR48, 0xffff, !UP0 ;  /* 0x0000ffff30157887 */ /* 0x000fe2000c000000 */
[----:B---3--:R-:W-:-:S06]  /*11a0*/  FMUL R2, R2, UR4 ;  /* 0x0000000402027c20 */ /* 0x008fcc0008400000 */
[----:B------:R-:W3:Y:S01]  /*11b0*/  F2I.U32.TRUNC.NTZ R2, R2 ;  /* 0x0000000200027305 */ /* 0x000ee2000020f000 */
[----:B--2---:R-:W-:Y:S02]  /*11c0*/  R2UR UR4, R3 ;  /* 0x00000000030472ca */ /* 0x004fe400000e0000 */
[----:B------:R-:W-:Y:S02]  /*11d0*/  PRMT R3, RZ, 0x7610, R3 ;  /* 0x00007610ff037816 */ /* 0x000fe40000000003 */
[----:B---3--:R-:W-:Y:S02]  /*11e0*/  R2UR UR6, R2 ;  /* 0x00000000020672ca */ /* 0x008fe400000e0000 */
[----:B------:R-:W-:-:S07]  /*11f0*/  PRMT R2, RZ, 0x7610, R2 ;  /* 0x00007610ff027816 */ /* 0x000fce0000000002 */
[----:B------:R-:W-:-:S04]  /*1200*/  UIADD3 UR5, UPT, UPT, -UR4, URZ, URZ ;  /* 0x000000ff04057290 */ /* 0x000fc8000fffe1ff */
[----:B------:R-:W-:Y:S02]  /*1210*/  UIMAD UR63, UR63, UR5, UR31 ;  /* 0x000000053f3f72a4 */ /* 0x000fe4000f8e021f */
[----:B------:R-:W-:-:S04]  /*1220*/  UIADD3 UR4, UPT, UPT, -UR6, URZ, URZ ;  /* 0x000000ff06047290 */ /* 0x000fc8000fffe1ff */
[----:B------:R-:W-:-:S06]  /*1230*/  UIMAD UR4, UR7, UR4, UR30 ;  /* 0x00000004070472a4 */ /* 0x000fcc000f8e021e */
[----:B------:R-:W-:Y:S01]  /*1240*/  IMAD.U32 R58, RZ, RZ, UR4 ;  /* 0x00000004ff3a7e24 */ /* 0x000fe2000f8e00ff */
[----:B-1----:R-:W-:Y:S06]  /*1250*/  BRA.U UP5, `(.L_x_18) ;  /* 0x0000000105687547 */ /* 0x002fec000b800000 */
[----:B------:R-:W-:Y:S01]  /*1260*/  R2UR UR4, R58 ;  /* 0x000000003a0472ca */ /* 0x000fe200000e0000 */
[----:B------:R-:W-:-:S12]  /*1270*/  ULOP3.LUT UR5, UR63, 0x4, URZ, 0x3c, !UPT ;  /* 0x000000043f057892 */ /* 0x000fd8000f8e3cff */
[----:B------:R-:W-:Y:S02]  /*1280*/  UISETP.NE.AND UP0, UPT, UR4, URZ, UPT ;  /* 0x000000ff0400728c */ /* 0x000fe4000bf05270 */
[----:B------:R-:W-:Y:S02]  /*1290*/  ULOP3.LUT UR4, UR63, 0x2, URZ, 0x3c, !UPT ;  /* 0x000000023f047892 */ /* 0x000fe4000f8e3cff */
[----:B------:R-:W-:-:S04]  /*12a0*/  UISETP.GT.U32.AND UP2, UPT, UR63, 0x1, UP0 ;  /* 0x000000013f00788c */ /* 0x000fc80008744070 */
[----:B------:R-:W-:Y:S02]  /*12b0*/  USEL UR8, URZ, 0x1, UP2 ;  /* 0x00000001ff087887 */ /* 0x000fe40009000000 */
[----:B------:R-:W-:Y:S02]  /*12c0*/  USEL UR7, URZ, 0x2, UP2 ;  /* 0x00000002ff077887 */ /* 0x000fe40009000000 */
[----:B------:R-:W-:Y:S02]  /*12d0*/  UISETP.GT.U32.AND UP2, UPT, UR4, 0x1, UP0 ;  /* 0x000000010400788c */ /* 0x000fe40008744070 */
[----:B------:R-:W-:Y:S02]  /*12e0*/  ULOP3.LUT UR4, UR63, 0x6, URZ, 0x3c, !UPT ;  /* 0x000000063f047892 */ /* 0x000fe4000f8e3cff */
[----:B------:R-:W-:Y:S02]  /*12f0*/  USEL UR6, URZ, 0x4, UP2 ;  /* 0x00000004ff067887 */ /* 0x000fe40009000000 */
[----:B------:R-:W-:-:S02]  /*1300*/  USEL UR9, URZ, 0x8, UP2 ;  /* 0x00000008ff097887 */ /* 0x000fc40009000000 */
[----:B------:R-:W-:Y:S02]  /*1310*/  UISETP.GT.U32.AND UP2, UPT, UR5, 0x1, UP0 ;  /* 0x000000010500788c */ /* 0x000fe40008744070 */
[----:B------:R-:W-:Y:S02]  /*1320*/  UISETP.GT.U32.AND UP0, UPT, UR4, 0x1, UP0 ;  /* 0x000000010400788c */ /* 0x000fe40008704070 */
[----:B------:R-:W-:Y:S02]  /*1330*/  USEL UR4, URZ, 0x10, UP2 ;  /* 0x00000010ff047887 */ /* 0x000fe40009000000 */
[----:B------:R-:W-:Y:S02]  /*1340*/  UIADD3 UR5, UPT, UPT, UR6, UR7, UR8 ;  /* 0x0000000706057290 */ /* 0x000fe4000fffe008 */
[----:B------:R-:W-:Y:S02]  /*1350*/  USEL UR7, URZ, 0x40, UP0 ;  /* 0x00000040ff077887 */ /* 0x000fe40008000000 */
[----:B------:R-:W-:-:S02]  /*1360*/  USEL UR8, URZ, 0x20, UP2 ;  /* 0x00000020ff087887 */ /* 0x000fc40009000000 */
[----:B------:R-:W-:Y:S02]  /*1370*/  UIADD3 UR5, UPT, UPT, UR4, UR5, UR9 ;  /* 0x0000000504057290 */ /* 0x000fe4000fffe009 */
[----:B------:R-:W-:Y:S02]  /*1380*/  ULOP3.LUT UR4, UR63, 0xfffffffe, URZ, 0xc0, !UPT ;  /* 0xfffffffe3f047892 */ /* 0x000fe4000f8ec0ff */
[----:B------:R-:W-:Y:S02]  /*1390*/  USEL UR6, URZ, 0x80, UP0 ;  /* 0x00000080ff067887 */ /* 0x000fe40008000000 */
[----:B------:R-:W-:-:S03]  /*13a0*/  UIADD3 UR5, UPT, UPT, UR7, UR5, UR8 ;  /* 0x0000000507057290 */ /* 0x000fc6000fffe008 */
[----:B------:R-:W-:Y:S01]  /*13b0*/  UMOV UR7, 0x3 ;  /* 0x0000000300077882 */ /* 0x000fe20000000000 */
[----:B------:R-:W-:Y:S02]  /*13c0*/  UIADD3 UR5, UPT, UPT, UR5, UR6, URZ ;  /* 0x0000000605057290 */ /* 0x000fe4000fffe0ff */
[----:B------:R-:W-:-:S04]  /*13d0*/  USHF.L.U32 UR4, UR7, UR4, URZ ;  /* 0x0000000407047299 */ /* 0x000fc800080006ff */
[----:B------:R-:W-:Y:S02]  /*13e0*/  MOV R3, UR5 ;  /* 0x0000000500037c02 */ /* 0x000fe40008000f00 */
[----:B------:R-:W-:-:S07]  /*13f0*/  IMAD.U32 R2, RZ, RZ, UR4 ;  /* 0x00000004ff027e24 */ /* 0x000fce000f8e00ff */
.L_x_18:
[----:B------:R-:W1:Y:S01]  /*1400*/  S2UR UR36, SR_CTAID.Z ;  /* 0x00000000002479c3 */ /* 0x000e620000002700 */
[----:B------:R-:W-:Y:S01]  /*1410*/  UISETP.GE.AND UP0, UPT, UR19, 0x1, UPT ;  /* 0x000000011300788c */ /* 0x000fe2000bf06270 */
[----:B------:R-:W-:-:S08]  /*1420*/  UMOV UR25, 0x55 ;  /* 0x0000005500197882 */ /* 0x000fd00000000000 */
[----:B------:R-:W-:Y:S05]  /*1430*/  BRA.U !UP0, `(.L_x_19) ;  /* 0x0000000108d07547 */ /* 0x000fea000b800000 */
[----:B------:R-:W2:Y:S01]  /*1440*/  LDCU.128 UR12, c[0x0][0xb10] ;  /* 0x00016200ff0c77ac */ /* 0x000ea20008000c00 */
[----:B------:R-:W3:Y:S01]  /*1450*/  LDCU UR6, c[0x0][0x370] ;  /* 0x00006e00ff0677ac */ /* 0x000ee20008000800 */
[----:B------:R-:W4:Y:S01]  /*1460*/  LDCU UR7, c[0x0][0x374] ;  /* 0x00006e80ff0777ac */ /* 0x000f220008000800 */
[----:B------:R-:W1:Y:S01]  /*1470*/  LDCU UR20, c[0x0][0xb0c] ;  /* 0x00016180ff1477ac */ /* 0x000e620008000800 */
[----:B------:R-:W1:Y:S01]  /*1480*/  LDCU UR22, c[0x0][0xb20] ;  /* 0x00016400ff1677ac */ /* 0x000e620008000800 */
[----:B------:R-:W1:Y:S01]  /*1490*/  LDCU.64 UR8, c[0x0][0xb28] ;  /* 0x00016500ff0877ac */ /* 0x000e620008000a00 */
[----:B--2---:R-:W-:Y:S02]  /*14a0*/  UISETP.NE.AND UP3, UPT, UR14, 0x1, UPT ;  /* 0x000000010e00788c */ /* 0x004fe4000bf65270 */
[----:B----4-:R-:W-:Y:S02]  /*14b0*/  UIMAD.WIDE.U32 UR10, UR7, UR15, URZ ;  /* 0x0000000f070a72a5 */ /* 0x010fe4000f8e00ff */
[----:B---3--:R-:W-:-:S02]  /*14c0*/  UIMAD.WIDE.U32 UR16, UR6, UR12, URZ ;  /* 0x0000000c061072a5 */ /* 0x008fc4000f8e00ff */
[----:B-1----:R-:W-:Y:S02]  /*14d0*/  UISETP.NE.AND UP0, UPT, UR20, 0x1, UPT ;  /* 0x000000011400788c */ /* 0x002fe4000bf05270 */
[----:B------:R-:W-:Y:S01]  /*14e0*/  UIMAD.WIDE.U32 UR4, UR31, UR12, URZ ;  /* 0x0000000c1f0472a5 */ /* 0x000fe2000f8e00ff */
[----:B------:R-:W-:Y:S02]  /*14f0*/  UMOV UR10, UR11 ;  /* 0x0000000b000a7c82 */ /* 0x000fe40008000000 */
[----:B------:R-:W-:Y:S01]  /*1500*/  UMOV UR16, UR17 ;  /* 0x0000001100107c82 */ /* 0x000fe20008000000 */
[----:B------:R-:W-:Y:S02]  /*1510*/  @UP3 USHF.R.U32.HI UR7, URZ, UR22, UR10 ;  /* 0x00000016ff073299 */ /* 0x000fe4000801160a */
[----:B------:R-:W-:Y:S02]  /*1520*/  UISETP.NE.AND UP2, UPT, UR19, 0x1, UPT ;  /* 0x000000011300788c */ /* 0x000fe4000bf45270 */
[----:B------:R-:W-:-:S02]  /*1530*/  USHF.R.U32.HI UR5, URZ, UR13, UR5 ;  /* 0x0000000dff057299 */ /* 0x000fc40008011605 */
[----:B------:R-:W-:Y:S02]  /*1540*/  @UP0 USHF.R.U32.HI UR6, URZ, UR13, UR16 ;  /* 0x0000000dff060299 */ /* 0x000fe40008011610 */
[----:B------:R-:W-:Y:S02]  /*1550*/  UIMAD.WIDE.U32 UR12, UR30, UR15, URZ ;  /* 0x0000000f1e0c72a5 */ /* 0x000fe4000f8e00ff */
[----:B------:R-:W-:Y:S02]  /*1560*/  UIMAD.WIDE.U32 UR10, UR7, UR8, URZ ;  /* 0x00000008070a72a5 */ /* 0x000fe4000f8e00ff */
[----:B------:R-:W-:Y:S02]  /*1570*/  UIMAD.WIDE.U32 UR16, UR6, UR8, URZ ;  /* 0x00000008061072a5 */ /* 0x000fe4000f8e00ff */
[----:B------:R-:W-:Y:S01]  /*1580*/  USEL UR5, UR31, UR5, !UP0 ;  /* 0x000000051f057287 */ /* 0x000fe2000c000000 */
[----:B------:R-:W-:Y:S02]  /*1590*/  UMOV UR4, UR13 ;  /* 0x0000000d00047c82 */ /* 0x000fe40008000000 */
[----:B------:R-:W-:Y:S01]  /*15a0*/  UMOV UR10, UR11 ;  /* 0x0000000b000a7c82 */ /* 0x000fe20008000000 */
[----:B------:R-:W-:-:S02]  /*15b0*/  USHF.R.U32.HI UR4, URZ, UR22, UR4 ;  /* 0x00000016ff047299 */ /* 0x000fc40008011604 */
[----:B------:R-:W-:Y:S01]  /*15c0*/  @UP2 USHF.R.U32.HI UR7, URZ, UR9, UR10 ;  /* 0x00000009ff072299 */ /* 0x000fe2000801160a */
[----:B------:R-:W-:Y:S01]  /*15d0*/  UMOV UR16, UR17 ;  /* 0x0000001100107c82 */ /* 0x000fe20008000000 */
[----:B------:R-:W-:Y:S02]  /*15e0*/  USEL UR4, UR30, UR4, !UP3 ;  /* 0x000000041e047287 */ /* 0x000fe4000d800000 */
[----:B------:R-:W-:Y:S02]  /*15f0*/  @UP2 USHF.R.U32.HI UR6, URZ, UR9, UR16 ;  /* 0x00000009ff062299 */ /* 0x000fe40008011610 */
[----:B------:R-:W-:Y:S02]  /*1600*/  UIMAD UR7, UR7, UR19, URZ ;  /* 0x00000013070772a4 */ /* 0x000fe4000f8e02ff */
[----:B------:R-:W-:Y:S02]  /*1610*/  UIMAD UR12, UR6, UR19, URZ ;  /* 0x00000013060c72a4 */ /* 0x000fe4000f8e02ff */
[----:B------:R-:W-:-:S02]  /*1620*/  UISETP.GE.AND UP0, UPT, UR4, UR7, UPT ;  /* 0x000000070400728c */ /* 0x000fc4000bf06270 */
[----:B------:R-:W-:Y:S02]  /*1630*/  UIMAD.WIDE.U32 UR10, UR4, UR8, URZ ;  /* 0x00000008040a72a5 */ /* 0x000fe4000f8e00ff */
[----:B------:R-:W-:Y:S02]  /*1640*/  UISETP.GE.OR UP0, UPT, UR5, UR12, UP0 ;  /* 0x0000000c0500728c */ /* 0x000fe40008706670 */
[----:B------:R-:W-:Y:S02]  /*1650*/  UIMAD.WIDE.U32 UR12, UR5, UR8, URZ ;  /* 0x00000008050c72a5 */ /* 0x000fe4000f8e00ff */
[----:B------:R-:W-:Y:S01]  /*1660*/  UIADD3 UR10, UPT, UPT, -UR4, URZ, URZ ;  /* 0x000000ff040a7290 */ /* 0x000fe2000fffe1ff */
[----:B------:R-:W-:Y:S01]  /*1670*/  UMOV UR8, UR11 ;  /* 0x0000000b00087c82 */ /* 0x000fe20008000000 */
[----:B------:R-:W-:Y:S02]  /*1680*/  UIADD3 UR11, UPT, UPT, -UR5, URZ, URZ ;  /* 0x000000ff050b7290 */ /* 0x000fe4000fffe1ff */
[----:B------:R-:W-:-:S03]  /*1690*/  USHF.R.U32.HI UR8, URZ, UR9, UR8 ;  /* 0x00000009ff087299 */ /* 0x000fc60008011608 */
[----:B------:R-:W-:Y:S01]  /*16a0*/  @!UP0 UMOV UR7, UR13 ;  /* 0x0000000d00078c82 */ /* 0x000fe20008000000 */
[----:B------:R-:W-:Y:S02]  /*16b0*/  UIMAD UR30, UR14, UR10, UR30 ;  /* 0x0000000a0e1e72a4 */ /* 0x000fe4000f8e021e */
[----:B------:R-:W-:Y:S02]  /*16c0*/  USEL UR8, UR4, UR8, !UP2 ;  /* 0x0000000804087287 */ /* 0x000fe4000d000000 */
[----:B------:R-:W-:Y:S02]  /*16d0*/  @!UP0 USHF.R.U32.HI UR7, URZ, UR9, UR7 ;  /* 0x00000009ff078299 */ /* 0x000fe40008011607 */
[----:B------:R-:W-:Y:S02]  /*16e0*/  UIADD3 UR9, UPT, UPT, -UR8, URZ, URZ ;  /* 0x000000ff08097290 */ /* 0x000fe4000fffe1ff */
[----:B------:R-:W-:Y:S02]  /*16f0*/  @!UP0 USEL UR7, UR5, UR7, !UP2 ;  /* 0x0000000705078287 */ /* 0x000fe4000d000000 */
[----:B------:R-:W-:-:S02]  /*1700*/  UIMAD UR9, UR19, UR9, UR4 ;  /* 0x00000009130972a4 */ /* 0x000fc4000f8e0204 */
[----:B------:R-:W-:Y:S02]  /*1710*/  @!UP0 UIADD3 UR8, UPT, UPT, UR8, -UR7, URZ ;  /* 0x8000000708088290 */ /* 0x000fe4000fffe0ff */
[----:B------:R-:W-:Y:S02]  /*1720*/  @!UP0 UIMAD UR6, UR9, UR6, UR7 ;  /* 0x00000006090682a4 */ /* 0x000fe4000f8e0207 */
[----:B------:R-:W-:Y:S02]  /*1730*/  @!UP0 UIMAD UR4, UR8, UR19, UR5 ;  /* 0x00000013080482a4 */ /* 0x000fe4000f8e0205 */
[----:B------:R-:W-:Y:S02]  /*1740*/  UIMAD UR31, UR20, UR11, UR31 ;  /* 0x0000000b141f72a4 */ /* 0x000fe4000f8e021f */
[----:B------:R-:W-:Y:S01]  /*1750*/  UIMAD UR30, UR4, UR14, UR30 ;  /* 0x0000000e041e72a4 */ /* 0x000fe2000f8e021e */
[----:B------:R-:W-:Y:S02]  /*1760*/  @!UP0 UMOV UR5, UR6 ;  /* 0x0000000600058c82 */ /* 0x000fe40008000000 */
[----:B------:R-:W-:-:S12]  /*1770*/  UIMAD UR31, UR5, UR20, UR31 ;  /* 0x00000014051f72a4 */ /* 0x000fd8000f8e021f */
.L_x_19:
[----:B------:R-:W-:Y:S02]  /*1780*/  UISETP.NE.AND UP2, UPT, UR23, 0x1, UPT ;  /* 0x000000011700788c */ /* 0x000fe4000bf45270 */
[----:B------:R-:W-:Y:S02]  /*1790*/  ULOP3.LUT UR21, UR21, 0xffff, URZ, 0xc0, !UPT ;  /* 0x0000ffff15157892 */ /* 0x000fe4000f8ec0ff */
[----:B------:R-:W-:Y:S02]  /*17a0*/  UISETP.NE.AND UP0, UPT, UR18, 0x2, UPT ;  /* 0x000000021200788c */ /* 0x000fe4000bf05270 */
[----:B------:R-:W-:Y:S02]  /*17b0*/  ULOP3.LUT UR24, UR24, 0x600, URZ, 0xc0, !UPT ;  /* 0x0000060018187892 */ /* 0x000fe4000f8ec0ff */
[----:B------:R-:W-:Y:S02]  /*17c0*/  ULOP3.LUT UR46, UR46, 0x40, URZ, 0xc0, !UPT ;  /* 0x000000402e2e7892 */ /* 0x000fe4000f8ec0ff */
[----:B------:R-:W-:Y:S01]  /*17d0*/  USHF.L.U32 UR21, UR25, UR21, URZ ;  /* 0x0000001519157299 */ /* 0x000fe200080006ff */
[----:B------:R-:W-:Y:S11]  /*17e0*/  BRA.U UP2, `(.L_x_20) ;  /* 0x0000000102407547 */ /* 0x000ff6000b800000 */
[----:B------:R-:W2:Y:S01]  /*17f0*/  LDCU.128 UR8, c[0x0][0xb10] ;  /* 0x00016200ff0877ac */ /* 0x000ea20008000c00 */
[----:B------:R-:W3:Y:S01]  /*1800*/  LDCU UR12, c[0x0][0xb0c] ;  /* 0x00016180ff0c77ac */ /* 0x000ee20008000800 */
[----:B------:R-:W4:Y:S01]  /*1810*/  LDCU UR13, c[0x0][0xb20] ;  /* 0x00016400ff0d77ac */ /* 0x000f220008000800 */
[----:B--2---:R-:W-:Y:S02]  /*1820*/  UIMAD.WIDE.U32 UR4, UR31, UR8, URZ ;  /* 0x000000081f0472a5 */ /* 0x004fe4000f8e00ff */
[----:B------:R-:W-:Y:S02]  /*1830*/  UIMAD.WIDE.U32 UR6, UR30, UR11, URZ ;  /* 0x0000000b1e0672a5 */ /* 0x000fe4000f8e00ff */
[----:B---3--:R-:W-:Y:S02]  /*1840*/  UISETP.NE.AND UP2, UPT, UR12, 0x1, UPT ;  /* 0x000000010c00788c */ /* 0x008fe4000bf45270 */
[----:B------:R-:W-:-:S03]  /*1850*/  USHF.R.U32.HI UR5, URZ, UR9, UR5 ;  /* 0x00000009ff057299 */ /* 0x000fc60008011605 */
[----:B------:R-:W-:Y:S01]  /*1860*/  UMOV UR4, UR7 ;  /* 0x0000000700047c82 */ /* 0x000fe20008000000 */
[----:B------:R-:W-:Y:S02]  /*1870*/  USEL UR5, UR31, UR5, !UP2 ;  /* 0x000000051f057287 */ /* 0x000fe4000d000000 */
[----:B------:R-:W-:Y:S02]  /*1880*/  UISETP.NE.AND UP2, UPT, UR10, 0x1, UPT ;  /* 0x000000010a00788c */ /* 0x000fe4000bf45270 */
[----:B----4-:R-:W-:-:S04]  /*1890*/  USHF.R.U32.HI UR4, URZ, UR13, UR4 ;  /* 0x0000000dff047299 */ /* 0x010fc80008011604 */
[----:B------:R-:W-:-:S04]  /*18a0*/  USEL UR4, UR30, UR4, !UP2 ;  /* 0x000000041e047287 */ /* 0x000fc8000d000000 */
[----:B------:R-:W-:Y:S02]  /*18b0*/  UIADD3 UR6, UPT, UPT, UR5, -UR4, URZ ;  /* 0x8000000405067290 */ /* 0x000fe4000fffe0ff */
[----:B------:R-:W-:Y:S02]  /*18c0*/  UIADD3 UR4, UPT, UPT, -UR5, UR4, URZ ;  /* 0x0000000405047290 */ /* 0x000fe4000fffe1ff */
[----:B------:R-:W-:Y:S02]  /*18d0*/  UIMAD UR30, UR6, UR10, UR30 ;  /* 0x0000000a061e72a4 */ /* 0x000fe4000f8e021e */
[----:B------:R-:W-:-:S12]  /*18e0*/  UIMAD UR31, UR4, UR12, UR31 ;  /* 0x0000000c041f72a4 */ /* 0x000fd8000f8e021f */
.L_x_20:
[----:B------:R-:W-:Y:S05]  /*18f0*/  BRA.U !UP6, `(.L_x_21) ;  /* 0x000000010e0c7547 */ /* 0x000fea000b800000 */
[----:B------:R-:W-:Y:S01]  /*1900*/  UCGABAR_WAIT ;  /* 0x0000000000007dc7 */ /* 0x000fe20008000000 */
[----:B------:R-:W-:Y:S01]  /*1910*/  CCTL.IVALL ;  /* 0x00000000ff00798f */ /* 0x000fe20002000000 */
[----:B------:R-:W-:Y:S05]  /*1920*/  BRA `(.L_x_22) ;  /* 0x0000000000047947 */ /* 0x000fea0003800000 */
.L_x_21:
[----:B------:R-:W-:Y:S06]  /*1930*/  BAR.SYNC.DEFER_BLOCKING 0x0 ;  /* 0x0000000000007b1d */ /* 0x000fec0000010000 */
.L_x_22:
[----:B------:R-:W-:Y:S05]  /*1940*/  BRA.U UP0, `(.L_x_23) ;  /* 0x0000001900007547 */ /* 0x000fea000b800000 */
[----:B------:R-:W2:Y:S01]  /*1950*/  LDCU UR6, c[0x0][0x38c] ;  /* 0x00007180ff0677ac */ /* 0x000ea20008000800 */
[----:B------:R-:W-:Y:S01]  /*1960*/  PLOP3.LUT P1, PT, PT, PT, UP4, 0x80, 0x8 ;  /* 0x000000000008781c */ /* 0x000fe20003f2f048 */
[----:B------:R-:W-:Y:S01]  /*1970*/  IMAD.MOV.U32 R12, RZ, RZ, 0x1 ;  /* 0x00000001ff0c7424 */ /* 0x000fe200078e00ff */
[----:B------:R-:W-:Y:S02]  /*1980*/  ISETP.NE.AND P2, PT, R0, RZ, P3 ;  /* 0x000000ff0000720c */ /* 0x000fe40001f45270 */
[----:B------:R-:W-:Y:S02]  /*1990*/  CS2R R10, SRZ ;  /* 0x00000000000a7805 */ /* 0x000fe4000001ff00 */
[----:B------:R-:W-:Y:S01]  /*19a0*/  PLOP3.LUT P1, PT, P1, PT, PT, 0x8, 0x80 ;  /* 0x000000000080781c */ /* 0x000fe20000f2e170 */
[----:B------:R-:W-:Y:S01]  /*19b0*/  IMAD.MOV.U32 R9, RZ, RZ, RZ ;  /* 0x000000ffff097224 */ /* 0x000fe200078e00ff */
[----:B------:R-:W3:Y:S01]  /*19c0*/  LDCU UR39, c[0x0][0x370] ;  /* 0x00006e00ff2777ac */ /* 0x000ee20008000800 */
[----:B------:R-:W-:Y:S01]  /*19d0*/  IMAD.MOV.U32 R8, RZ, RZ, 0x1 ;  /* 0x00000001ff087424 */ /* 0x000fe200078e00ff */
[----:B------:R-:W4:Y:S01]  /*19e0*/  LDCU.64 UR26, c[0x0][0x348] ;  /* 0x00006900ff1a77ac */ /* 0x000f220008000a00 */
[----:B------:R-:W-:Y:S01]  /*19f0*/  ULEA.HI UR43, UR24, UR46, URZ, 0x1b ;  /* 0x0000002e182b7291 */ /* 0x000fe2000f8fd8ff */
[----:B------:R-:W1:Y:S01]  /*1a00*/  LDCU UR38, c[0x0][0x374] ;  /* 0x00006e80ff2677ac */ /* 0x000e620008000800 */
[----:B--2---:R-:W-:-:S02]  /*1a10*/  UIADD3 UR5, UPT, UPT, UR6, 0x1f, URZ ;  /* 0x0000001f06057890 */ /* 0x004fc4000fffe0ff */
[----:B------:R-:W-:Y:S02]  /*1a20*/  UIADD3 UR48, UPT, UPT, UR6, 0x3e, URZ ;  /* 0x0000003e06307890 */ /* 0x000fe4000fffe0ff */
[----:B------:R-:W-:-:S04]  /*1a30*/  USHF.R.S32.HI UR4, URZ, 0x1f, UR5 ;  /* 0x0000001fff047899 */ /* 0x000fc80008011405 */
[----:B------:R-:W-:Y:S02]  /*1a40*/  ULEA.HI UR4, UR4, UR5, URZ, 0x5 ;  /* 0x0000000504047291 */ /* 0x000fe4000f8f28ff */
[----:B------:R-:W-:Y:S02]  /*1a50*/  UIADD3 UR5, UPT, UPT, UR6, -0x1, URZ ;  /* 0xffffffff06057890 */ /* 0x000fe4000fffe0ff */
[----:B------:R-:W-:Y:S02]  /*1a60*/  USHF.R.S32.HI UR41, URZ, 0x5, UR4 ;  /* 0x00000005ff297899 */ /* 0x000fe40008011404 */
[----:B------:R-:W-:Y:S02]  /*1a70*/  UISETP.GE.U32.AND UP1, UPT, UR5, -0x3f, UPT ;  /* 0xffffffc10500788c */ /* 0x000fe4000bf26070 */
[----:B------:R-:W-:Y:S01]  /*1a80*/  UISETP.LT.U32.AND UP0, UPT, UR41, 0xc, UPT ;  /* 0x0000000c2900788c */ /* 0x000fe2000bf01070 */
[----:B------:R-:W-:-:S03]  /*1a90*/  UMOV UR5, URZ ;  /* 0x000000ff00057c82 */ /* 0x000fc60008000000 */
[----:B------:R-:W-:Y:S02]  /*1aa0*/  USEL UR40, UR41, 0xc, UP0 ;  /* 0x0000000c29287887 */ /* 0x000fe40008000000 */
[----:B------:R-:W-:Y:S02]  /*1ab0*/  UISETP.NE.AND UP0, UPT, UR18, URZ, UPT ;  /* 0x000000ff1200728c */ /* 0x000fe4000bf05270 */
[----:B------:R-:W-:Y:S02]  /*1ac0*/  UIADD3 UR4, UPT, UPT, UR40, -0x1, URZ ;  /* 0xffffffff28047890 */ /* 0x000fe4000fffe0ff */
[----:B------:R-:W-:Y:S02]  /*1ad0*/  @UP1 UIADD3 UR4, UPT, UPT, UR40, URZ, URZ ;  /* 0x000000ff28041290 */ /* 0x000fe4000fffe0ff */
[----:B------:R-:W-:Y:S02]  /*1ae0*/  USEL UR25, UR55, 0x2, UP0 ;  /* 0x0000000237197887 */ /* 0x000fe40008000000 */
[----:B------:R-:W-:-:S02]  /*1af0*/  UIADD3 UR44, UPT, UPT, UR41, -UR40, URZ ;  /* 0x80000028292c7290 */ /* 0x000fc4000fffe0ff */
[----:B------:R-:W-:Y:S02]  /*1b00*/  UIADD3 UR28, UPT, UPT, UR4, 0x1, URZ ;  /* 0x00000001041c7890 */ /* 0x000fe4000fffe0ff */
[----:B-1-34-:R-:W-:-:S12]  /*1b10*/  UIADD3 UR42, UPT, UPT, -UR4, URZ, URZ ;  /* 0x000000ff042a7290 */ /* 0x01afd8000fffe1ff */
.L_x_43:
[----:B------:R-:W-:Y:S01]  /*1b20*/  UISETP.NE.AND UP0, UPT, UR47, URZ, UPT ;  /* 0x000000ff2f00728c */ /* 0x000fe2000bf05270 */
[----:B-1----:R-:W1:Y:S08]  /*1b30*/  S2UR UR47, SR_CgaCtaId ;  /* 0x00000000002f79c3 */ /* 0x002e700000008800 */
[----:B------:R-:W-:Y:S05]  /*1b40*/  BRA.U UP0, `(.L_x_24) ;  /* 0x0000000100347547 */ /* 0x000fea000b800000 */
[----:B------:R-:W2:Y:S01]  /*1b50*/  S2R R0, SR_CgaCtaId ;  /* 0x0000000000007919 */ /* 0x000ea20000008800 */
[----:B------:R-:W-:Y:S02]  /*1b60*/  MOV R3, 0x400 ;  /* 0x0000040000037802 */ /* 0x000fe40000000f00 */
[----:B------:R-:W-:Y:S02]  /*1b70*/  SHF.L.U32 R2, R8, 0x1f, RZ ;  /* 0x0000001f08027819 */ /* 0x000fe400000006ff */
[----:B--2---:R-:W-:-:S05]  /*1b80*/  LEA R0, R0, R3, 0x18 ;  /* 0x0000000300007211 */ /* 0x004fca00078ec0ff */
[----:B------:R-:W-:-:S04]  /*1b90*/  IMAD R3, R9, 0x8, R0 ;  /* 0x0000000809037824 */ /* 0x000fc800078e0200 */
[----:B------:R-:W2:Y:S02]  /*1ba0*/  SYNCS.PHASECHK.TRANS64.TRYWAIT P0, [R3+URZ+0x180], R2 ;  /* 0x00018002030075a7 */ /* 0x000ea400080011ff */
[----:B--2---:R-:W-:Y:S05]  /*1bb0*/  @!P0 BRA `(.L_x_25) ;  /* 0x0000007c00188947 */ /* 0x004fea0003800000 */
.L_x_158:
[----:B------:R-:W-:Y:S01]  /*1bc0*/  VIADD R9, R9, 0x1 ;  /* 0x0000000109097836 */ /* 0x000fe20000000000 */
[----:B------:R2:W-:Y:S04]  /*1bd0*/  SYNCS.ARRIVE.TRANS64.A1T0 RZ, [R3+URZ+0x170], RZ ;  /* 0x000170ff03ff79a7 */ /* 0x0005e800081000ff */
[----:B------:R-:W-:-:S04]  /*1be0*/  ISETP.NE.AND P0, PT, R9, 0x2, PT ;  /* 0x000000020900780c */ /* 0x000fc80003f05270 */
[----:B------:R-:W-:Y:S02]  /*1bf0*/  SEL R9, R9, RZ, P0 ;  /* 0x000000ff09097207 */ /* 0x000fe40000000000 */
[----:B--2---:R-:W-:-:S04]  /*1c00*/  SEL R3, RZ, 0x1, P0 ;  /* 0x00000001ff037807 */ /* 0x004fc80000000000 */
[----:B------:R-:W-:-:S07]  /*1c10*/  LOP3.LUT R8, R8, R3, RZ, 0x3c, !PT ;  /* 0x0000000308087212 */ /* 0x000fce00078e3cff */
.L_x_24:
[----:B------:R-:W-:Y:S01]  /*1c20*/  UMOV UR6, 0x400 ;  /* 0x0000040000067882 */ /* 0x000fe20000000000 */
[----:B------:R-:W-:Y:S01]  /*1c30*/  UISETP.GE.U32.AND UP0, UPT, UR48, 0x3f, UPT ;  /* 0x0000003f3000788c */ /* 0x000fe2000bf06070 */
[----:B------:R-:W-:Y:S01]  /*1c40*/  SHF.L.U32 R0, R12, 0x1f, RZ ;  /* 0x0000001f0c007819 */ /* 0x000fe200000006ff */
[----:B-1----:R-:W-:Y:S02]  /*1c50*/  ULEA UR6, UR47, UR6, 0x18 ;  /* 0x000000062f067291 */ /* 0x002fe4000f8ec0ff */
[----:B------:R-:W-:Y:S02]  /*1c60*/  ULEA UR11, UR30, UR43, 0x7 ;  /* 0x0000002b1e0b7291 */ /* 0x000fe4000f8e38ff */
[----:B------:R-:W-:Y:S01]  /*1c70*/  ULEA UR4, UR5, UR6, 0x3 ;  /* 0x0000000605047291 */ /* 0x000fe2000f8e18ff */
[----:B------:R-:W-:-:S08]  /*1c80*/  UMOV UR7, URZ ;  /* 0x000000ff00077c82 */ /* 0x000fd00008000000 */
[----:B------:R1:W2:Y:S01]  /*1c90*/  SYNCS.PHASECHK.TRANS64.TRYWAIT P0, [UR4+0x60], R0 ;  /* 0x00006000ff0075a7 */ /* 0x0002a20008001104 */
[----:B------:R-:W-:-:S04]  /*1ca0*/  ULEA.HI UR4, UR31, UR31, URZ, 0x1 ;  /* 0x0000001f1f047291 */ /* 0x000fc8000f8f08ff */
[----:B------:R-:W-:-:S04]  /*1cb0*/  USHF.L.U32 UR4, UR4, 0x6, URZ ;  /* 0x0000000604047899 */ /* 0x000fc800080006ff */
[----:B------:R-:W-:Y:S01]  /*1cc0*/  ULOP3.LUT UR35, UR46, 0xffffff80, UR4, 0xf8, !UPT ;  /* 0xffffff802e237892 */ /* 0x000fe2000f8ef804 */
[----:B------:R-:W-:Y:S11]  /*1cd0*/  BRA.U !UP0, `(.L_x_26) ;  /* 0x0000000108c87547 */ /* 0x000ff6000b800000 */
[----:B------:R-:W-:Y:S01]  /*1ce0*/  UMOV UR13, UR42 ;  /* 0x0000002a000d7c82 */ /* 0x000fe20008000000 */
[----:B------:R-:W-:Y:S01]  /*1cf0*/  UMOV UR4, UR5 ;  /* 0x0000000500047c82 */ /* 0x000fe20008000000 */
[----:B------:R-:W-:-:S05]  /*1d00*/  UMOV UR34, URZ ;  /* 0x000000ff00227c82 */ /* 0x000fca0008000000 */
.L_x_32:
[----:B------:R-:W-:Y:S01]  /*1d10*/  ULEA UR33, UR4, UR6, 0x3 ;  /* 0x0000000604217291 */ /* 0x000fe2000f8e18ff */
[----:B------:R-:W-:Y:S01]  /*1d20*/  @P3 MOV R2, 0x8000 ;  /* 0x0000800000023802 */ /* 0x000fe20000000f00 */
[----:B--234-:R-:W-:Y:S10]  /*1d30*/  @P0 BRA `(.L_x_27) ;  /* 0x00000000000c0947 */ /* 0x01cff40003800000 */
[----:B------:R-:W-:-:S04]  /*1d40*/  SHF.L.U32 R3, R12, 0x1f, RZ ;  /* 0x0000001f0c037819 */ /* 0x000fc800000006ff */
[----:B------:R-:W2:Y:S02]  /*1d50*/  SYNCS.PHASECHK.TRANS64.TRYWAIT P0, [UR33+0x60], R3 ;  /* 0x00006003ff0075a7 */ /* 0x000ea40008001121 */
[----:B--2---:R-:W-:Y:S05]  /*1d60*/  @!P0 BRA `(.L_x_28) ;  /* 0x0000007800c08947 */ /* 0x004fea0003800000 */
.L_x_27:
[----:B------:R2:W-:Y:S01]  /*1d70*/  @P3 SYNCS.ARRIVE.TRANS64 RZ, [UR33], R2 ;  /* 0x00000002ffff39a7 */ /* 0x0005e20008000021 */
[----:B------:R-:W-:Y:S02]  /*1d80*/  ULOP3.LUT UR5, UR25, 0x2, URZ, 0xfc, !UPT ;  /* 0x0000000219057892 */ /* 0x000fe4000f8efcff */
[----:B------:R-:W-:Y:S02]  /*1d90*/  UIADD3 UR13, UPT, UPT, UR13, 0x1, URZ ;  /* 0x000000010d0d7890 */ /* 0x000fe4000fffe0ff */
[----:B------:R-:W-:Y:S02]  /*1da0*/  UISETP.NE.AND UP0, UPT, UR5, 0x2, UPT ;  /* 0x000000020500788c */ /* 0x000fe4000bf05270 */
[----:B------:R-:W-:-:S07]  /*1db0*/  UISETP.NE.AND UP2, UPT, UR13, 0x1, UPT ;  /* 0x000000010d00788c */ /* 0x000fce000bf45270 */
[----:B------:R-:W-:Y:S05]  /*1dc0*/  BRA.U UP0, `(.L_x_29) ;  /* 0x0000000100047547 */ /* 0x000fea000b800000 */
[----:B------:R-:W-:Y:S05]  /*1dd0*/  BPT.TRAP 0x1 ;  /* 0x000000040000795c */ /* 0x000fea0000300000 */
.L_x_29:
[----:B------:R-:W-:Y:S04]  /*1de0*/  BSSY.RECONVERGENT B0, `(.L_x_30) ;  /* 0x0000003000007945 */ /* 0x000fe80003800200 */
[----:B------:R-:W-:Y:S05]  /*1df0*/  @!P2 BRA `(.L_x_31) ;  /* 0x000000000004a947 */ /* 0x000fea0003800000 */
[----:B------:R-:W-:Y:S05]  /*1e00*/  BPT.TRAP 0x1 ;  /* 0x000000040000795c */ /* 0x000fea0000300000 */
.L_x_31:
[----:B------:R-:W-:Y:S05]  /*1e10*/  BSYNC.RECONVERGENT B0 ;  /* 0x0000000000007941 */ /* 0x000fea0003800200 */
.L_x_30:
[----:B------:R-:W-:Y:S02]  /*1e20*/  UIADD3 UR5, UPT, UPT, UR4, 0x1, URZ ;  /* 0x0000000104057890 */ /* 0x000fe4000fffe0ff */
[----:B------:R-:W-:Y:S02]  /*1e30*/  ULEA UR32, UR4, UR6, 0xd ;  /* 0x0000000604207291 */ /* 0x000fe4000f8e68ff */
[----:B------:R-:W-:Y:S02]  /*1e40*/  UISETP.NE.AND UP0, UPT, UR5, 0xc, UPT ;  /* 0x0000000c0500788c */ /* 0x000fe4000bf05270 */
[----:B------:R-:W-:Y:S02]  /*1e50*/  ULEA UR4, UR4, UR24, 0xb ;  /* 0x0000001804047291 */ /* 0x000fe4000f8e58ff */
[----:B------:R-:W-:Y:S02]  /*1e60*/  USEL UR8, URZ, 0x1, UP0 ;  /* 0x00000001ff087887 */ /* 0x000fe40008000000 */
[----:B------:R-:W-:-:S02]  /*1e70*/  USEL UR5, UR5, URZ, UP0 ;  /* 0x000000ff05057287 */ /* 0x000fc40008000000 */
[----:B------:R-:W-:Y:S02]  /*1e80*/  UIADD3 UR16, UP1, UPT, UR26, 0x80, URZ ;  /* 0x000000801a107890 */ /* 0x000fe4000ff3e0ff */
[----:B------:R-:W-:Y:S01]  /*1e90*/  ULEA UR4, UR4, UR6, 0x2 ;  /* 0x0000000604047291 */ /* 0x000fe2000f8e10ff */
[----:B------:R-:W-:Y:S01]  /*1ea0*/  LOP3.LUT R12, R12, UR8, RZ, 0x3c, !PT ;  /* 0x000000080c0c7c12 */ /* 0x000fe2000f8e3cff */
[----:B------:R-:W-:Y:S02]  /*1eb0*/  UIADD3 UR14, UP0, UPT, UR26, 0x180, URZ ;  /* 0x000001801a0e7890 */ /* 0x000fe4000ff1e0ff */
[----:B------:R-:W-:Y:S01]  /*1ec0*/  ULEA UR7, UR5, UR6, 0x3 ;  /* 0x0000000605077291 */ /* 0x000fe2000f8e18ff */
[----:B-1----:R-:W-:Y:S01]  /*1ed0*/  SHF.L.U32 R0, R12, 0x1f, RZ ;  /* 0x0000001f0c007819 */ /* 0x002fe200000006ff */
[----:B------:R-:W-:Y:S02]  /*1ee0*/  ULOP3.LUT UR33, UR33, 0xfefffff8, URZ, 0xc0, !UPT ;  /* 0xfefffff821217892 */ /* 0x000fe4000f8ec0ff */
[----:B------:R-:W-:-:S02]  /*1ef0*/  UIADD3.X UR17, UPT, UPT, URZ, UR27, URZ, UP1, !UPT ;  /* 0x0000001bff117290 */ /* 0x000fc40008ffe4ff */
[----:B------:R-:W-:Y:S02]  /*1f00*/  UIADD3 UR32, UPT, UPT, UR32, 0x8400, URZ ;  /* 0x0000840020207890 */ /* 0x000fe4000fffe0ff */
[----:B------:R-:W-:Y:S01]  /*1f10*/  UIADD3 UR8, UPT, UPT, UR4, 0x20400, URZ ;  /* 0x0002040004087890 */ /* 0x000fe2000fffe0ff */
[----:B------:R3:W4:Y:S01]  /*1f20*/  SYNCS.PHASECHK.TRANS64.TRYWAIT P0, [UR7+0x60], R0 ;  /* 0x00006000ff0075a7 */ /* 0x0007220008001107 */
[----:B------:R-:W-:Y:S02]  /*1f30*/  UIADD3.X UR15, UPT, UPT, URZ, UR27, URZ, UP0, !UPT ;  /* 0x0000001bff0f7290 */ /* 0x000fe400087fe4ff */
[----:B------:R-:W-:Y:S01]  /*1f40*/  UPRMT UR4, URZ, 0x5410, UR21 ;  /* 0x00005410ff047896 */ /* 0x000fe20008000015 */
[----:B------:R-:W-:Y:S01]  /*1f50*/  UMOV UR18, 0x0 ;  /* 0x0000000000127882 */ /* 0x000fe20000000000 */
[----:B------:R-:W-:Y:S01]  /*1f60*/  UMOV UR19, 0x10000000 ;  /* 0x1000000000137882 */ /* 0x000fe20000000000 */
[----:B------:R-:W-:Y:S01]  /*1f70*/  UMOV UR10, UR34 ;  /* 0x00000022000a7c82 */ /* 0x000fe20008000000 */
[----:B------:R-:W-:Y:S01]  /*1f80*/  UMOV UR12, UR36 ;  /* 0x00000024000c7c82 */ /* 0x000fe20008000000 */
[----:B------:R-:W-:Y:S01]  /*1f90*/  UMOV UR9, UR33 ;  /* 0x0000002100097c82 */ /* 0x000fe20008000000 */
[----:B------:R1:W-:Y:S01]  /*1fa0*/  UTMALDG.3D.2CTA [UR32], [UR16], desc[UR18] ;  /* 0x00001220100075b4 */ /* 0x0003e20008211000 */
[----:B------:R-:W-:-:S02]  /*1fb0*/  UMOV UR7, UR28 ;  /* 0x0000001c00077c82 */ /* 0x000fc40008000000 */
[----:B------:R2:W-:Y:S01]  /*1fc0*/  UTMALDG.3D.MULTICAST.2CTA [UR8], [UR14], UR4, desc[UR18] ;  /* 0x000012080e0073b4 */ /* 0x0005e20008211804 */
[----:B-1----:R-:W-:Y:S01]  /*1fd0*/  UIADD3 UR34, UPT, UPT, UR34, 0x20, URZ ;  /* 0x0000002022227890 */ /* 0x002fe2000fffe0ff */
[----:B--2---:R-:W-:Y:S01]  /*1fe0*/  UMOV UR4, UR5 ;  /* 0x0000000500047c82 */ /* 0x004fe20008000000 */
[----:B------:R-:W-:Y:S10]  /*1ff0*/  BRA.U UP2, `(.L_x_32) ;  /* 0xfffffffd02447547 */ /* 0x000ff4000b83ffff */
.L_x_26:
[----:B------:R-:W-:Y:S01]  /*2000*/  ULEA UR4, UR5, UR6, 0x3 ;  /* 0x0000000605047291 */ /* 0x000fe2000f8e18ff */
[----:B-1-3--:R-:W-:Y:S01]  /*2010*/  SHF.L.U32 R0, R12, 0x1f, RZ ;  /* 0x0000001f0c007819 */ /* 0x00afe200000006ff */
[----:B------:R-:W-:Y:S01]  /*2020*/  @!P1 SYNCS.ARRIVE.TRANS64.A1T0 RZ, [UR6+0x108], RZ ;  /* 0x000108ffffff99a7 */ /* 0x000fe20008100006 */
[----:B------:R-:W-:-:S06]  /*2030*/  UISETP.GT.AND UP0, UPT, UR41, UR40, UPT ;  /* 0x000000282900728c */ /* 0x000fcc000bf04270 */
[----:B--2-4-:R1:W2:Y:S03]  /*2040*/  SYNCS.PHASECHK.TRANS64.TRYWAIT P0, [UR4+0x60], R0 ;  /* 0x00006000ff0075a7 */ /* 0x0142a60008001104 */
[----:B------:R-:W-:Y:S05]  /*2050*/  BRA.U !UP0, `(.L_x_33) ;  /* 0x0000000108c87547 */ /* 0x000fea000b800000 */
[----:B------:R-:W-:Y:S01]  /*2060*/  UIADD3 UR13, UPT, UPT, UR44, UR7, URZ ;  /* 0x000000072c0d7290 */ /* 0x000fe2000fffe0ff */
[----:B------:R-:W-:-:S11]  /*2070*/  UMOV UR4, UR5 ;  /* 0x0000000500047c82 */ /* 0x000fd60008000000 */
.L_x_39:
[----:B------:R-:W-:Y:S01]  /*2080*/  ULEA UR17, UR4, UR6, 0x3 ;  /* 0x0000000604117291 */ /* 0x000fe2000f8e18ff */
[----:B--2---:R-:W-:Y:S01]  /*2090*/  @P3 MOV R2, 0x8000 ;  /* 0x0000800000023802 */ /* 0x004fe20000000f00 */
[----:B--2-4-:R-:W-:Y:S10]  /*20a0*/  @P0 BRA `(.L_x_34) ;  /* 0x00000000000c0947 */ /* 0x014ff40003800000 */
[----:B------:R-:W-:-:S04]  /*20b0*/  SHF.L.U32 R3, R12, 0x1f, RZ ;  /* 0x0000001f0c037819 */ /* 0x000fc800000006ff */
[----:B------:R-:W2:Y:S02]  /*20c0*/  SYNCS.PHASECHK.TRANS64.TRYWAIT P0, [UR17+0x60], R3 ;  /* 0x00006003ff0075a7 */ /* 0x000ea40008001111 */
[----:B--2---:R-:W-:Y:S05]  /*20d0*/  @!P0 BRA `(.L_x_35) ;  /* 0x0000007400fc8947 */ /* 0x004fea0003800000 */
.L_x_34:
[----:B------:R2:W-:Y:S01]  /*20e0*/  @P3 SYNCS.ARRIVE.TRANS64 RZ, [UR17], R2 ;  /* 0x00000002ffff39a7 */ /* 0x0005e20008000011 */
[----:B------:R-:W-:-:S04]  /*20f0*/  ULOP3.LUT UR5, UR25, 0x2, URZ, 0xfc, !UPT ;  /* 0x0000000219057892 */ /* 0x000fc8000f8efcff */
[----:B------:R-:W-:-:S09]  /*2100*/  UISETP.NE.AND UP0, UPT, UR5, 0x2, UPT ;  /* 0x000000020500788c */ /* 0x000fd2000bf05270 */
[----:B------:R-:W-:Y:S05]  /*2110*/  BRA.U UP0, `(.L_x_36) ;  /* 0x0000000100047547 */ /* 0x000fea000b800000 */
[----:B------:R-:W-:Y:S05]  /*2120*/  BPT.TRAP 0x1 ;  /* 0x000000040000795c */ /* 0x000fea0000300000 */
.L_x_36:
[----:B------:R-:W-:Y:S04]  /*2130*/  BSSY.RECONVERGENT B0, `(.L_x_37) ;  /* 0x0000003000007945 */ /* 0x000fe80003800200 */
[----:B------:R-:W-:Y:S05]  /*2140*/  @!P2 BRA `(.L_x_38) ;  /* 0x000000000004a947 */ /* 0x000fea0003800000 */
[----:B------:R-:W-:Y:S05]  /*2150*/  BPT.TRAP 0x1 ;  /* 0x000000040000795c */ /* 0x000fea0000300000 */
.L_x_38:
[----:B------:R-:W-:Y:S05]  /*2160*/  BSYNC.RECONVERGENT B0 ;  /* 0x0000000000007941 */ /* 0x000fea0003800200 */
.L_x_37:
        /* <DEDUP_REMOVED lines=9> */
[----:B------:R-:W-:Y:S02]  /*2200*/  USHF.L.U32 UR18, UR7, 0x5, URZ ;  /* 0x0000000507127899 */ /* 0x000fe400080006ff */
[----:B------:R-:W-:Y:S01]  /*2210*/  UIADD3 UR7, UPT, UPT, UR7, 0x1, URZ ;  /* 0x0000000107077890 */ /* 0x000fe2000fffe0ff */
[----:B-1----:R-:W-:Y:S01]  /*2220*/  SHF.L.U32 R0, R12, 0x1f, RZ ;  /* 0x0000001f0c007819 */ /* 0x002fe200000006ff */
[----:B------:R-:W-:Y:S02]  /*2230*/  UIADD3 UR22, UP1, UPT, UR26, 0x80, URZ ;  /* 0x000000801a167890 */ /* 0x000fe4000ff3e0ff */
[----:B------:R-:W-:Y:S01]  /*2240*/  ULEA UR4, UR4, UR6, 0x2 ;  /* 0x0000000604047291 */ /* 0x000fe2000f8e10ff */
[----:B------:R3:W4:Y:S01]  /*2250*/  SYNCS.PHASECHK.TRANS64.TRYWAIT P0, [UR8+0x60], R0 ;  /* 0x00006000ff0075a7 */ /* 0x0007220008001108 */
[----:B------:R-:W-:-:S02]  /*2260*/  UIADD3.X UR15, UPT, UPT, URZ, UR27, URZ, UP0, !UPT ;  /* 0x0000001bff0f7290 */ /* 0x000fc400087fe4ff */
[----:B------:R-:W-:Y:S02]  /*2270*/  UISETP.NE.AND UP0, UPT, UR7, UR13, UPT ;  /* 0x0000000d0700728c */ /* 0x000fe4000bf05270 */
[----:B------:R-:W-:Y:S02]  /*2280*/  ULOP3.LUT UR17, UR17, 0xfefffff8, URZ, 0xc0, !UPT ;  /* 0xfefffff811117892 */ /* 0x000fe4000f8ec0ff */
[----:B------:R-:W-:Y:S02]  /*2290*/  UIADD3 UR16, UPT, UPT, UR16, 0x8400, URZ ;  /* 0x0000840010107890 */ /* 0x000fe4000fffe0ff */
[----:B------:R-:W-:Y:S02]  /*22a0*/  UIADD3.X UR23, UPT, UPT, URZ, UR27, URZ, UP1, !UPT ;  /* 0x0000001bff177290 */ /* 0x000fe40008ffe4ff */
[----:B------:R-:W-:Y:S02]  /*22b0*/  UIADD3 UR8, UPT, UPT, UR4, 0x20400, URZ ;  /* 0x0002040004087890 */ /* 0x000fe4000fffe0ff */
[----:B------:R-:W-:Y:S01]  /*22c0*/  UPRMT UR4, URZ, 0x5410, UR21 ;  /* 0x00005410ff047896 */ /* 0x000fe20008000015 */
[----:B------:R-:W-:Y:S01]  /*22d0*/  UMOV UR30, 0x0 ;  /* 0x00000000001e7882 */ /* 0x000fe20000000000 */
[----:B------:R-:W-:Y:S01]  /*22e0*/  UMOV UR31, 0x10000000 ;  /* 0x10000000001f7882 */ /* 0x000fe20000000000 */
[----:B------:R-:W-:Y:S01]  /*22f0*/  UMOV UR19, UR35 ;  /* 0x0000002300137c82 */ /* 0x000fe20008000000 */
[----:B------:R-:W-:Y:S01]  /*2300*/  UMOV UR20, UR36 ;  /* 0x0000002400147c82 */ /* 0x000fe20008000000 */
[----:B------:R-:W-:Y:S01]  /*2310*/  UMOV UR12, UR36 ;  /* 0x00000024000c7c82 */ /* 0x000fe20008000000 */
[----:B------:R-:W-:Y:S01]  /*2320*/  UMOV UR9, UR17 ;  /* 0x0000001100097c82 */ /* 0x000fe20008000000 */
[----:B------:R-:W-:Y:S01]  /*2330*/  UMOV UR10, UR18 ;  /* 0x00000012000a7c82 */ /* 0x000fe20008000000 */
[----:B------:R-:W-:Y:S01]  /*2340*/  UTMALDG.3D.2CTA [UR16], [UR22], desc[UR30] ;  /* 0x00001e10160075b4 */ /* 0x000fe20008211000 */
[----:B------:R1:W-:Y:S02]  /*2350*/  UTMALDG.3D.MULTICAST.2CTA [UR8], [UR14], UR4, desc[UR30] ;  /* 0x00001e080e0073b4 */ /* 0x0003e40008211804 */
[----:B-1----:R-:W-:Y:S01]  /*2360*/  UMOV UR4, UR5 ;  /* 0x0000000500047c82 */ /* 0x002fe20008000000 */
[----:B---3--:R-:W-:Y:S05]  /*2370*/  BRA.U UP0, `(.L_x_39) ;  /* 0xfffffffd00407547 */ /* 0x008fea000b83ffff */
.L_x_33:
[C---:B------:R-:W-:Y:S01]  /*2380*/  LEA R3, R11.reuse, UR6, 0x3 ;  /* 0x000000060b037c11 */ /* 0x040fe2000f8e18ff */
[----:B------:R-:W-:Y:S01]  /*2390*/  NOP ;  /* 0x0000000000007918 */ /* 0x000fe20000000000 */
[----:B-1----:R-:W-:Y:S02]  /*23a0*/  SHF.L.U32 R0, R10, 0x1f, RZ ;  /* 0x0000001f0a007819 */ /* 0x002fe400000006ff */
[----:B------:R-:W-:Y:S02]  /*23b0*/  LEA R5, R11, UR6, 0x4 ;  /* 0x000000060b057c11 */ /* 0x000fe4000f8e20ff */
[----:B--2-4-:R-:W1:Y:S02]  /*23c0*/  SYNCS.PHASECHK.TRANS64.TRYWAIT P0, [R3+URZ+0x110], R0 ;  /* 0x00011000030075a7 */ /* 0x014e6400080011ff */
[----:B-1----:R-:W-:Y:S05]  /*23d0*/  @!P0 BRA `(.L_x_40) ;  /* 0x0000007400548947 */ /* 0x002fea0003800000 */
.L_x_161:
[----:B------:R-:W2:Y:S01]  /*23e0*/  LDS.128 R4, [R5+0x1a0] ;  /* 0x0001a00005047984 */ /* 0x000ea20000000c00 */
[----:B------:R-:W-:Y:S01]  /*23f0*/  UISETP.GE.AND UP0, UPT, UR45, 0x1, UPT ;  /* 0x000000012d00788c */ /* 0x000fe2000bf06270 */
[----:B------:R-:W-:Y:S01]  /*2400*/  @!PT LDS RZ, [RZ] ;  /* 0x00000000fffff984 */ /* 0x000fe20000000800 */
[----:B------:R-:W-:Y:S01]  /*2410*/  @!PT LDS RZ, [RZ] ;  /* 0x00000000fffff984 */ /* 0x000fe20000000800 */
[----:B------:R-:W-:Y:S01]  /*2420*/  @!PT LDS RZ, [RZ] ;  /* 0x00000000fffff984 */ /* 0x000fe20000000800 */
[----:B------:R-:W-:Y:S01]  /*2430*/  @!PT LDS RZ, [RZ] ;  /* 0x00000000fffff984 */ /* 0x000fe20000000800 */
[----:B------:R3:W-:Y:S06]  /*2440*/  MEMBAR.ALL.CTA ;  /* 0x0000000000007992 */ /* 0x0007ec0000008000 */
[----:B---3--:R-:W3:Y:S01]  /*2450*/  FENCE.VIEW.ASYNC.S ;  /* 0x00000000000073c6 */ /* 0x008ee20000000000 */
[----:B--2---:R-:W-:-:S13]  /*2460*/  LOP3.LUT P0, RZ, R6, 0x1, RZ, 0xc0, !PT ;  /* 0x0000000106ff7812 */ /* 0x004fda000780c0ff */
[----:B---3--:R-:W-:Y:S01]  /*2470*/  VOTEU.ANY UP1, P0 ;  /* 0x0000000000ff7886 */ /* 0x008fe20000020100 */
[----:B------:R-:W-:-:S13]  /*2480*/  PLOP3.LUT P0, PT, PT, PT, UP1, 0x80, 0x8 ;  /* 0x000000000008781c */ /* 0x000fda0003f0f018 */
[----:B-1----:R-:W-:Y:S02]  /*2490*/  @P0 LOP3.LUT R0, R5, 0xffff, RZ, 0xc0, !PT ;  /* 0x0000ffff05000812 */ /* 0x002fe400078ec0ff */
[----:B------:R-:W-:Y:S02]  /*24a0*/  @P0 MOV R2, R4 ;  /* 0x0000000400020202 */ /* 0x000fe40000000f00 */
[----:B------:R-:W-:Y:S01]  /*24b0*/  @P0 R2UR UR7, R0 ;  /* 0x00000000000702ca */ /* 0x000fe200000e0000 */
[----:B------:R-:W-:Y:S01]  /*24c0*/  VIADD R0, R3, 0x120 ;  /* 0x0000012003007836 */ /* 0x000fe20000000000 */
[----:B------:R-:W-:Y:S02]  /*24d0*/  @P0 SHF.R.U32.HI R4, RZ, 0x10, R5 ;  /* 0x00000010ff040819 */ /* 0x000fe40000011605 */
[----:B------:R-:W-:Y:S02]  /*24e0*/  @P0 R2UR UR8, R2 ;  /* 0x00000000020802ca */ /* 0x000fe400000e0000 */
[----:B------:R-:W-:-:S02]  /*24f0*/  PRMT R0, RZ, 0x654, R0 ;  /* 0x00000654ff007816 */ /* 0x000fc40000000000 */
[----:B------:R-:W-:Y:S02]  /*2500*/  @P0 R2UR UR4, R4 ;  /* 0x00000000040402ca */ /* 0x000fe400000e0000 */
[----:B------:R1:W-:Y:S03]  /*2510*/  SYNCS.ARRIVE.TRANS64.RED.A1T0 RZ, [R0+URZ], RZ ;  /* 0x000000ff00ff79a7 */ /* 0x0003e600081004ff */
[----:B------:R-:W-:-:S04]  /*2520*/  @UP1 UMOV UR29, UR7 ;  /* 0x00000007001d1c82 */ /* 0x000fc80008000000 */
[----:B------:R-:W-:-:S04]  /*2530*/  @UP1 UMOV UR37, UR8 ;  /* 0x0000000800251c82 */ /* 0x000fc80008000000 */
[----:B------:R-:W-:Y:S01]  /*2540*/  @UP1 UMOV UR36, UR4 ;  /* 0x0000000400241c82 */ /* 0x000fe20008000000 */
[----:B------:R-:W-:Y:S05]  /*2550*/  BRA.U !UP0, `(.L_x_41) ;  /* 0x0000000108d47547 */ /* 0x000fea000b800000 */
[----:B------:R-:W2:Y:S01]  /*2560*/  LDCU.128 UR12, c[0x0][0xb10] ;  /* 0x00016200ff0c77ac */ /* 0x000ea20008000c00 */
[----:B------:R-:W3:Y:S01]  /*2570*/  LDCU UR30, c[0x0][0xb20] ;  /* 0x00016400ff1e77ac */ /* 0x000ee20008000800 */
[----:B------:R-:W4:Y:S01]  /*2580*/  LDCU UR20, c[0x0][0xb0c] ;  /* 0x00016180ff1477ac */ /* 0x000f220008000800 */
[----:B------:R-:W1:Y:S01]  /*2590*/  LDCU.64 UR10, c[0x0][0xb28] ;  /* 0x00016500ff0a77ac */ /* 0x000e620008000a00 */
[----:B------:R-:W-:Y:S02]  /*25a0*/  UISETP.NE.AND UP3, UPT, UR45, 0x1, UPT ;  /* 0x000000012d00788c */ /* 0x000fe4000bf65270 */
[----:B--2---:R-:W-:Y:S02]  /*25b0*/  UIMAD.WIDE.U32 UR16, UR38, UR15, URZ ;  /* 0x0000000f261072a5 */ /* 0x004fe4000f8e00ff */
[----:B------:R-:W-:Y:S02]  /*25c0*/  UIMAD.WIDE.U32 UR8, UR39, UR12, URZ ;  /* 0x0000000c270872a5 */ /* 0x000fe4000f8e00ff */
[----:B------:R-:W-:-:S02]  /*25d0*/  UISETP.NE.AND UP0, UPT, UR14, 0x1, UPT ;  /* 0x000000010e00788c */ /* 0x000fc4000bf05270 */
[----:B------:R-:W-:Y:S01]  /*25e0*/  UIMAD.WIDE.U32 UR22, UR29, UR15, URZ ;  /* 0x0000000f1d1672a5 */ /* 0x000fe2000f8e00ff */
[----:B------:R-:W-:Y:S02]  /*25f0*/  UMOV UR16, UR17 ;  /* 0x0000001100107c82 */ /* 0x000fe40008000000 */
[----:B------:R-:W-:Y:S01]  /*2600*/  UMOV UR8, UR9 ;  /* 0x0000000900087c82 */ /* 0x000fe20008000000 */
[----:B---3--:R-:W-:Y:S02]  /*2610*/  USHF.R.U32.HI UR16, URZ, UR30, UR16 ;  /* 0x0000001eff107299 */ /* 0x008fe40008011610 */
[----:B----4-:R-:W-:Y:S02]  /*2620*/  UISETP.NE.AND UP2, UPT, UR20, 0x1, UPT ;  /* 0x000000011400788c */ /* 0x010fe4000bf45270 */
[----:B------:R-:W-:Y:S02]  /*2630*/  USHF.R.U32.HI UR8, URZ, UR13, UR8 ;  /* 0x0000000dff087299 */ /* 0x000fe40008011608 */
[----:B------:R-:W-:-:S02]  /*2640*/  USEL UR7, UR38, UR16, !UP0 ;  /* 0x0000001026077287 */ /* 0x000fc4000c000000 */
[----:B------:R-:W-:Y:S02]  /*2650*/  USEL UR8, UR39, UR8, !UP2 ;  /* 0x0000000827087287 */ /* 0x000fe4000d000000 */
[----:B-1----:R-:W-:Y:S01]  /*2660*/  UIMAD.WIDE.U32 UR16, UR7, UR10, URZ ;  /* 0x0000000a071072a5 */ /* 0x002fe2000f8e00ff */
[----:B------:R-:W-:Y:S01]  /*2670*/  UMOV UR4, UR23 ;  /* 0x0000001700047c82 */ /* 0x000fe20008000000 */
[----:B------:R-:W-:Y:S02]  /*2680*/  UIMAD.WIDE.U32 UR18, UR37, UR12, URZ ;  /* 0x0000000c251272a5 */ /* 0x000fe4000f8e00ff */
[----:B------:R-:W-:-:S03]  /*2690*/  UIMAD.WIDE.U32 UR22, UR8, UR10, URZ ;  /* 0x0000000a081672a5 */ /* 0x000fc6000f8e00ff */
[----:B------:R-:W-:Y:S01]  /*26a0*/  UMOV UR16, UR17 ;  /* 0x0000001100107c82 */ /* 0x000fe20008000000 */
[----:B------:R-:W-:Y:S02]  /*26b0*/  USHF.R.U32.HI UR4, URZ, UR30, UR4 ;  /* 0x0000001eff047299 */ /* 0x000fe40008011604 */
[----:B------:R-:W-:Y:S01]  /*26c0*/  @UP3 USHF.R.U32.HI UR7, URZ, UR11, UR16 ;  /* 0x0000000bff073299 */ /* 0x000fe20008011610 */
[----:B------:R-:W-:Y:S01]  /*26d0*/  UMOV UR18, UR19 ;  /* 0x0000001300127c82 */ /* 0x000fe20008000000 */
[----:B------:R-:W-:Y:S01]  /*26e0*/  UMOV UR22, UR23 ;  /* 0x0000001700167c82 */ /* 0x000fe20008000000 */
[----:B------:R-:W-:Y:S02]  /*26f0*/  USHF.R.U32.HI UR13, URZ, UR13, UR18 ;  /* 0x0000000dff0d7299 */ /* 0x000fe40008011612 */
[----:B------:R-:W-:Y:S02]  /*2700*/  USEL UR4, UR29, UR4, !UP0 ;  /* 0x000000041d047287 */ /* 0x000fe4000c000000 */
[----:B------:R-:W-:-:S02]  /*2710*/  @UP3 USHF.R.U32.HI UR8, URZ, UR11, UR22 ;  /* 0x0000000bff083299 */ /* 0x000fc40008011616 */
[----:B------:R-:W-:Y:S02]  /*2720*/  UIMAD UR9, UR45, UR7, URZ ;  /* 0x000000072d0972a4 */ /* 0x000fe4000f8e02ff */
[----:B------:R-:W-:Y:S02]  /*2730*/  USEL UR7, UR37, UR13, !UP2 ;  /* 0x0000000d25077287 */ /* 0x000fe4000d000000 */
[----:B------:R-:W-:Y:S02]  /*2740*/  UIMAD UR12, UR45, UR8, URZ ;  /* 0x000000082d0c72a4 */ /* 0x000fe4000f8e02ff */
[----:B------:R-:W-:Y:S02]  /*2750*/  UISETP.GE.AND UP0, UPT, UR4, UR9, UPT ;  /* 0x000000090400728c */ /* 0x000fe4000bf06270 */
[----:B------:R-:W-:Y:S02]  /*2760*/  UIMAD.WIDE.U32 UR16, UR4, UR10, URZ ;  /* 0x0000000a041072a5 */ /* 0x000fe4000f8e00ff */
[----:B------:R-:W-:-:S02]  /*2770*/  UISETP.GE.OR UP0, UPT, UR7, UR12, UP0 ;  /* 0x0000000c0700728c */ /* 0x000fc40008706670 */
        /* <DEDUP_REMOVED lines=19> */
.L_x_41:
[----:B------:R-:W2:Y:S02]  /*28b0*/  LDCU UR4, c[0x0][0xb30] ;  /* 0x00016600ff0477ac */ /* 0x000ea40008000800 */
[----:B--2---:R-:W-:-:S09]  /*28c0*/  UISETP.NE.AND UP0, UPT, UR4, 0x1, UPT ;  /* 0x000000010400788c */ /* 0x004fd2000bf05270 */
[----:B------:R-:W-:Y:S05]  /*28d0*/  BRA.U UP0, `(.L_x_42) ;  /* 0x0000000100447547 */ /* 0x000fea000b800000 */
[----:B------:R-:W2:Y:S01]  /*28e0*/  LDCU.128 UR12, c[0x0][0xb10] ;  /* 0x00016200ff0c77ac */ /* 0x000ea20008000c00 */
[----:B------:R-:W3:Y:S01]  /*28f0*/  LDCU UR16, c[0x0][0xb0c] ;  /* 0x00016180ff1077ac */ /* 0x000ee20008000800 */
[----:B------:R-:W4:Y:S01]  /*2900*/  LDCU UR17, c[0x0][0xb20] ;  /* 0x00016400ff1177ac */ /* 0x000f220008000800 */
[----:B--2---:R-:W-:Y:S02]  /*2910*/  UIMAD.WIDE.U32 UR10, UR37, UR12, URZ ;  /* 0x0000000c250a72a5 */ /* 0x004fe4000f8e00ff */
[----:B------:R-:W-:Y:S02]  /*2920*/  UIMAD.WIDE.U32 UR8, UR29, UR15, URZ ;  /* 0x0000000f1d0872a5 */ /* 0x000fe4000f8e00ff */
[----:B---3--:R-:W-:Y:S02]  /*2930*/  UISETP.NE.AND UP2, UPT, UR16, 0x1, UPT ;  /* 0x000000011000788c */ /* 0x008fe4000bf45270 */
[----:B------:R-:W-:Y:S01]  /*2940*/  UISETP.NE.AND UP0, UPT, UR14, 0x1, UPT ;  /* 0x000000010e00788c */ /* 0x000fe2000bf05270 */
[----:B------:R-:W-:-:S02]  /*2950*/  UMOV UR7, UR11 ;  /* 0x0000000b00077c82 */ /* 0x000fc40008000000 */
[----:B------:R-:W-:Y:S01]  /*2960*/  UMOV UR4, UR9 ;  /* 0x0000000900047c82 */ /* 0x000fe20008000000 */
[----:B------:R-:W-:Y:S02]  /*2970*/  USHF.R.U32.HI UR7, URZ, UR13, UR7 ;  /* 0x0000000dff077299 */ /* 0x000fe40008011607 */
[----:B----4-:R-:W-:Y:S02]  /*2980*/  USHF.R.U32.HI UR4, URZ, UR17, UR4 ;  /* 0x00000011ff047299 */ /* 0x010fe40008011604 */
[----:B------:R-:W-:Y:S02]  /*2990*/  USEL UR7, UR37, UR7, !UP2 ;  /* 0x0000000725077287 */ /* 0x000fe4000d000000 */
[----:B------:R-:W-:-:S04]  /*29a0*/  USEL UR4, UR29, UR4, !UP0 ;  /* 0x000000041d047287 */ /* 0x000fc8000c000000 */
[----:B------:R-:W-:Y:S02]  /*29b0*/  UIADD3 UR8, UPT, UPT, UR7, -UR4, URZ ;  /* 0x8000000407087290 */ /* 0x000fe4000fffe0ff */
[----:B------:R-:W-:Y:S02]  /*29c0*/  UIADD3 UR4, UPT, UPT, -UR7, UR4, URZ ;  /* 0x0000000407047290 */ /* 0x000fe4000fffe1ff */
[----:B------:R-:W-:Y:S02]  /*29d0*/  UIMAD UR29, UR8, UR14, UR29 ;  /* 0x0000000e081d72a4 */ /* 0x000fe4000f8e021d */
[----:B------:R-:W-:-:S12]  /*29e0*/  UIMAD UR37, UR4, UR16, UR37 ;  /* 0x00000010042572a4 */ /* 0x000fd8000f8e0225 */
.L_x_42:
[----:B------:R-:W-:Y:S01]  /*29f0*/  VIADD R11, R11, 0x1 ;  /* 0x000000010b0b7836 */ /* 0x000fe20000000000 */
[----:B------:R-:W-:Y:S01]  /*2a00*/  R2UR UR4, R58 ;  /* 0x000000003a0472ca */ /* 0x000fe200000e0000 */
[----:B------:R-:W-:Y:S01]  /*2a10*/  UIADD3 UR31, UPT, UPT, UR37, UR63, URZ ;  /* 0x0000003f251f7290 */ /* 0x000fe2000fffe0ff */
[----:B------:R-:W-:Y:S02]  /*2a20*/  PLOP3.LUT P1, PT, PT, PT, PT, 0x80, 0x8 ;  /* 0x000000000008781c */ /* 0x000fe40003f2f070 */
[----:B------:R-:W-:-:S04]  /*2a30*/  ISETP.NE.AND P0, PT, R11, 0x2, PT ;  /* 0x000000020b00780c */ /* 0x000fc80003f05270 */
[----:B------:R-:W-:Y:S02]  /*2a40*/  SEL R3, RZ, 0x1, P0 ;  /* 0x00000001ff037807 */ /* 0x000fe40000000000 */
[----:B------:R-:W-:Y:S02]  /*2a50*/  SEL R11, R11, RZ, P0 ;  /* 0x000000ff0b0b7207 */ /* 0x000fe40000000000 */
[----:B------:R-:W-:Y:S01]  /*2a60*/  LOP3.LUT R10, R10, R3, RZ, 0x3c, !PT ;  /* 0x000000030a0a7212 */ /* 0x000fe200078e3cff */
[----:B------:R-:W-:Y:S01]  /*2a70*/  UIADD3 UR30, UPT, UPT, UR29, UR4, URZ ;  /* 0x000000041d1e7290 */ /* 0x000fe2000fffe0ff */
[----:B------:R-:W-:Y:S11]  /*2a80*/  BRA.U UP1, `(.L_x_43) ;  /* 0xfffffff101247547 */ /* 0x000ff6000b83ffff */
[----:B------:R-:W-:Y:S01]  /*2a90*/  UIADD3 UR7, UPT, UPT, UR6, 0x60, URZ ;  /* 0x0000006006077890 */ /* 0x000fe2000fffe0ff */
[----:B------:R-:W-:-:S03]  /*2aa0*/  SHF.L.U32 R3, R12, 0x1f, RZ ;  /* 0x0000001f0c037819 */ /* 0x000fc600000006ff */
[----:B------:R-:W-:-:S09]  /*2ab0*/  ULEA UR4, UR5, UR7, 0x3 ;  /* 0x0000000705047291 */ /* 0x000fd2000f8e18ff */
[----:B------:R-:W2:Y:S02]  /*2ac0*/  SYNCS.PHASECHK.TRANS64.TRYWAIT P0, [UR4], R3 ;  /* 0x00000003ff0075a7 */ /* 0x000ea40008001104 */
[----:B--2---:R-:W-:Y:S05]  /*2ad0*/  @!P0 BRA `(.L_x_44) ;  /* 0x0000006c00a88947 */ /* 0x004fea0003800000 */
.L_x_163:
[----:B------:R-:W-:-:S04]  /*2ae0*/  UIADD3 UR4, UPT, UPT, UR5, 0x1, URZ ;  /* 0x0000000105047890 */ /* 0x000fc8000fffe0ff */
[----:B------:R-:W-:-:S04]  /*2af0*/  UISETP.NE.AND UP0, UPT, UR4, 0xc, UPT ;  /* 0x0000000c0400788c */ /* 0x000fc8000bf05270 */
[----:B------:R-:W-:Y:S02]  /*2b00*/  USEL UR6, URZ, 0x1, UP0 ;  /* 0x00000001ff067887 */ /* 0x000fe40008000000 */
[----:B------:R-:W-:-:S04]  /*2b10*/  USEL UR4, UR4, URZ, UP0 ;  /* 0x000000ff04047287 */ /* 0x000fc80008000000 */
[----:B------:R-:W-:Y:S01]  /*2b20*/  ULEA UR5, UR4, UR7, 0x3 ;  /* 0x0000000704057291 */ /* 0x000fe2000f8e18ff */
[----:B------:R-:W-:-:S04]  /*2b30*/  LOP3.LUT R2, R12, UR6, RZ, 0x3c, !PT ;  /* 0x000000060c027c12 */ /* 0x000fc8000f8e3cff */
[----:B-1----:R-:W-:-:S04]  /*2b40*/  SHF.L.U32 R3, R2, 0x1f, RZ ;  /* 0x0000001f02037819 */ /* 0x002fc800000006ff */
[----:B------:R-:W1:Y:S02]  /*2b50*/  SYNCS.PHASECHK.TRANS64.TRYWAIT P0, [UR5], R3 ;  /* 0x00000003ff0075a7 */ /* 0x000e640008001105 */
[----:B-1----:R-:W-:Y:S05]  /*2b60*/  @!P0 BRA `(.L_x_45) ;  /* 0x0000006c009c8947 */ /* 0x002fea0003800000 */
.L_x_165:
        /* <DEDUP_REMOVED lines=9> */
.L_x_167:
        /* <DEDUP_REMOVED lines=9> */
.L_x_169:
        /* <DEDUP_REMOVED lines=9> */
.L_x_171:
        /* <DEDUP_REMOVED lines=9> */
.L_x_173:
        /* <DEDUP_REMOVED lines=9> */
.L_x_175:
        /* <DEDUP_REMOVED lines=9> */
.L_x_177:
        /* <DEDUP_REMOVED lines=9> */
.L_x_179:
        /* <DEDUP_REMOVED lines=9> */
.L_x_181:
        /* <DEDUP_REMOVED lines=9> */
.L_x_183:
[----:B------:R-:W-:-:S04]  /*3080*/  UIADD3 UR4, UPT, UPT, UR4, 0x1, URZ ;  /* 0x0000000104047890 */ /* 0x000fc8000fffe0ff */
[----:B------:R-:W-:-:S04]  /*3090*/  UISETP.NE.AND UP0, UPT, UR4, 0xc, UPT ;  /* 0x0000000c0400788c */ /* 0x000fc8000bf05270 */
[----:B------:R-:W-:Y:S02]  /*30a0*/  USEL UR5, URZ, 0x1, UP0 ;  /* 0x00000001ff057887 */ /* 0x000fe40008000000 */
[----:B------:R-:W-:-:S04]  /*30b0*/  USEL UR4, UR4, URZ, UP0 ;  /* 0x000000ff04047287 */ /* 0x000fc80008000000 */
[----:B------:R-:W-:Y:S01]  /*30c0*/  ULEA UR4, UR4, UR7, 0x3 ;  /* 0x0000000704047291 */ /* 0x000fe2000f8e18ff */
[----:B-1----:R-:W-:-:S04]  /*30d0*/  LOP3.LUT R3, R2, UR5, RZ, 0x3c, !PT ;  /* 0x0000000502037c12 */ /* 0x002fc8000f8e3cff */
[----:B------:R-:W-:Y:S01]  /*30e0*/  SHF.L.U32 R3, R3, 0x1f, RZ ;  /* 0x0000001f03037819 */ /* 0x000fe200000006ff */
[----:B------:R-:W-:-:S07]  /*30f0*/  IMAD.U32 R0, RZ, RZ, UR4 ;  /* 0x00000004ff007e24 */ /* 0x000fce000f8e00ff */
.L_x_55:
[----:B-1----:R1:W2:Y:S02]  /*3100*/  SYNCS.PHASECHK.TRANS64.TRYWAIT P0, [R0+URZ], R3 ;  /* 0x00000003000075a7 */ /* 0x0022a400080011ff */
[----:B--2---:R-:W-:Y:S05]  /*3110*/  @!P0 NANOSLEEP.SYNCS 0x989680 ;  /* 0x009896800000895d */ /* 0x004fea0003900000 */
[----:B------:R-:W2:Y:S02]  /*3120*/  @!P0 SYNCS.PHASECHK.TRANS64 P0, [R0+URZ], R3 ;  /* 0x00000003000085a7 */ /* 0x000ea400080010ff */
[----:B--2---:R-:W-:Y:S05]  /*3130*/  @P0 EXIT ;  /* 0x000000000000094d */ /* 0x004fea0003800000 */
[----:B------:R-:W-:Y:S05]  /*3140*/  BRA `(.L_x_55) ;  /* 0xfffffffc00ec7947 */ /* 0x000fea000383ffff */
.L_x_23:
[----:B------:R-:W-:-:S04]  /*3150*/  UISETP.NE.AND UP0, UPT, UR47, URZ, UPT ;  /* 0x000000ff2f00728c */ /* 0x000fc8000bf05270 */
[----:B------:R-:W-:-:S09]  /*3160*/  UISETP.NE.OR UP0, UPT, UR18, 0x1, UP0 ;  /* 0x000000011200788c */ /* 0x000fd20008705670 */
[----:B------:R-:W-:Y:S05]  /*3170*/  BRA.U UP0, `(.L_x_56) ;  /* 0x0000000500487547 */ /* 0x000fea000b800000 */
[----:B------:R-:W-:Y:S01]  /*3180*/  ISETP.GE.U32.AND P2, PT, R0, 0x8, PT ;  /* 0x000000080000780c */ /* 0x000fe20003f46070 */
[----:B------:R-:W-:Y:S01]  /*3190*/  IMAD.MOV.U32 R12, RZ, RZ, 0x1 ;  /* 0x00000001ff0c7424 */ /* 0x000fe200078e00ff */
[----:B------:R-:W-:Y:S02]  /*31a0*/  CS2R R10, SRZ ;  /* 0x00000000000a7805 */ /* 0x000fe4000001ff00 */
[----:B------:R-:W-:Y:S01]  /*31b0*/  CS2R R8, SRZ ;  /* 0x0000000000087805 */ /* 0x000fe2000001ff00 */
[----:B------:R-:W-:Y:S01]  /*31c0*/  UMOV UR6, 0x400 ;  /* 0x0000040000067882 */ /* 0x000fe20000000000 */
[----:B------:R-:W-:Y:S01]  /*31d0*/  UMOV UR5, URZ ;  /* 0x000000ff00057c82 */ /* 0x000fe20008000000 */
[----:B------:R-:W-:-:S12]  /*31e0*/  ULEA UR6, UR47, UR6, 0x18 ;  /* 0x000000062f067291 */ /* 0x000fd8000f8ec0ff */
.L_x_60:
[----:B------:R-:W-:Y:S02]  /*31f0*/  LEA R2, R8, UR6, 0x3 ;  /* 0x0000000608027c11 */ /* 0x000fe4000f8e18ff */
[----:B------:R-:W-:-:S03]  /*3200*/  SHF.L.U32 R5, R9, 0x1f, RZ ;  /* 0x0000001f09057819 */ /* 0x000fc600000006ff */
[----:B------:R-:W-:Y:S01]  /*3210*/  VIADD R4, R2, 0x180 ;  /* 0x0000018002047836 */ /* 0x000fe20000000000 */
[----:B------:R-:W2:Y:S02]  /*3220*/  SYNCS.PHASECHK.TRANS64.TRYWAIT P0, [R2+URZ+0x170], R5 ;  /* 0x00017005020075a7 */ /* 0x000ea400080011ff */
[----:B--2---:R-:W-:Y:S05]  /*3230*/  @!P0 BRA `(.L_x_57) ;  /* 0x0000006800d88947 */ /* 0x004fea0003800000 */
.L_x_184:
[----:B------:R-:W-:Y:S01]  /*3240*/  ULEA UR4, UR5, UR6, 0x3 ;  /* 0x0000000605047291 */ /* 0x000fe2000f8e18ff */
[----:B------:R-:W-:Y:S02]  /*3250*/  PRMT R4, RZ, 0x654, R4 ;  /* 0x00000654ff047816 */ /* 0x000fe40000000004 */
[----:B--2---:R-:W-:Y:S01]  /*3260*/  SHF.L.U32 R5, R12, 0x1f, RZ ;  /* 0x0000001f0c057819 */ /* 0x004fe200000006ff */
[----:B------:R-:W-:Y:S01]  /*3270*/  UIADD3 UR7, UPT, UPT, UR4, 0x110, URZ ;  /* 0x0000011004077890 */ /* 0x000fe2000fffe0ff */
[----:B------:R2:W-:Y:S05]  /*3280*/  SYNCS.ARRIVE.TRANS64.RED.A1T0 RZ, [R4+URZ], RZ ;  /* 0x000000ff04ff79a7 */ /* 0x0005ea00081004ff */
[----:B------:R-:W-:Y:S01]  /*3290*/  IMAD.U32 R7, RZ, RZ, UR7 ;  /* 0x00000007ff077e24 */ /* 0x000fe2000f8e00ff */
[----:B------:R-:W3:Y:S04]  /*32a0*/  SYNCS.PHASECHK.TRANS64.TRYWAIT P0, [UR4+0x120], R5 ;  /* 0x00012005ff0075a7 */ /* 0x000ee80008001104 */
[----:B------:R-:W-:Y:S01]  /*32b0*/  PRMT R6, R0, 0x654, R7 ;  /* 0x0000065400067816 */ /* 0x000fe20000000007 */
[----:B--2---:R-:W-:Y:S01]  /*32c0*/  @!P2 IMAD.MOV.U32 R4, RZ, RZ, 0x10 ;  /* 0x00000010ff04a424 */ /* 0x004fe200078e00ff */
[----:B---3--:R-:W-:Y:S06]  /*32d0*/  @!P0 BRA `(.L_x_58) ;  /* 0x0000006800c48947 */ /* 0x008fec0003800000 */
.L_x_186:
[----:B------:R-:W-:Y:S01]  /*32e0*/  ULEA UR8, UR5, UR6, 0x4 ;  /* 0x0000000605087291 */ /* 0x000fe2000f8e20ff */
[----:B------:R-:W-:Y:S01]  /*32f0*/  SEL R3, R6, R3, !P2 ;  /* 0x0000000306037207 */ /* 0x000fe20005000000 */
[----:B------:R-:W-:Y:S01]  /*3300*/  UIADD3 UR9, UPT, UPT, UR4, 0x110, URZ ;  /* 0x0000011004097890 */ /* 0x000fe2000fffe0ff */
[----:B--2---:R-:W-:Y:S01]  /*3310*/  LEA R2, R11, UR6, 0x3 ;  /* 0x000000060b027c11 */ /* 0x004fe2000f8e18ff */
[----:B------:R-:W-:Y:S01]  /*3320*/  UIADD3 UR8, UPT, UPT, UR8, 0x1a0, URZ ;  /* 0x000001a008087890 */ /* 0x000fe2000fffe0ff */
[----:B------:R-:W-:Y:S01]  /*3330*/  SHF.L.U32 R5, R10, 0x1f, RZ ;  /* 0x0000001f0a057819 */ /* 0x000fe200000006ff */
[----:B------:R2:W-:Y:S01]  /*3340*/  @!P2 SYNCS.ARRIVE.TRANS64.RED RZ, [R3+URZ], R4 ;  /* 0x0000000403ffa9a7 */ /* 0x0005e200080004ff */
[----:B------:R-:W-:Y:S01]  /*3350*/  UIADD3 UR4, UPT, UPT, UR5, 0x1, URZ ;  /* 0x0000000105047890 */ /* 0x000fe2000fffe0ff */
[----:B------:R-:W-:-:S03]  /*3360*/  VIADD R8, R8, 0x1 ;  /* 0x0000000108087836 */ /* 0x000fc60000000000 */
[----:B------:R-:W-:Y:S02]  /*3370*/  UISETP.NE.AND UP0, UPT, UR4, 0x2, UPT ;  /* 0x000000020400788c */ /* 0x000fe4000bf05270 */
[----:B------:R-:W-:Y:S06]  /*3380*/  UGETNEXTWORKID.BROADCAST [UR8], [UR9] ;  /* 0x00000000080073ca */ /* 0x000fec0008000100 */
[----:B------:R-:W-:Y:S01]  /*3390*/  USEL UR7, URZ, 0x1, UP0 ;  /* 0x00000001ff077887 */ /* 0x000fe20008000000 */
[----:B------:R-:W-:Y:S01]  /*33a0*/  ISETP.NE.AND P0, PT, R8, 0x2, PT ;  /* 0x000000020800780c */ /* 0x000fe20003f05270 */
[----:B------:R-:W-:Y:S01]  /*33b0*/  USEL UR5, UR4, URZ, UP0 ;  /* 0x000000ff04057287 */ /* 0x000fe20008000000 */
[----:B------:R-:W3:Y:S03]  /*33c0*/  SYNCS.PHASECHK.TRANS64.TRYWAIT P1, [R2+URZ+0x110], R5 ;  /* 0x00011005020075a7 */ /* 0x000ee600080211ff */
[----:B------:R-:W-:Y:S01]  /*33d0*/  LOP3.LUT R12, R12, UR7, RZ, 0x3c, !PT ;  /* 0x000000070c0c7c12 */ /* 0x000fe2000f8e3cff */
[----:B--23--:R-:W-:Y:S07]  /*33e0*/  @!P1 BRA `(.L_x_59) ;  /* 0x0000006800989947 */ /* 0x00cfee0003800000 */
.L_x_187:
[C---:B------:R-:W-:Y:S01]  /*33f0*/  LEA R4, R11.reuse, UR6, 0x4 ;  /* 0x000000060b047c11 */ /* 0x040fe2000f8e20ff */
[----:B--2---:R-:W-:Y:S01]  /*3400*/  VIADD R2, R2, 0x120 ;  /* 0x0000012002027836 */ /* 0x004fe20000000000 */
[----:B------:R-:W-:Y:S01]  /*3410*/  SEL R8, R8, RZ, P0 ;  /* 0x000000ff08087207 */ /* 0x000fe20000000000 */
[----:B------:R-:W-:-:S03]  /*3420*/  VIADD R11, R11, 0x1 ;  /* 0x000000010b0b7836 */ /* 0x000fc60000000000 */
[----:B------:R-:W2:Y:S01]  /*3430*/  LDS.128 R4, [R4+0x1a0] ;  /* 0x0001a00004047984 */ /* 0x000ea20000000c00 */
[----:B------:R-:W-:Y:S02]  /*3440*/  PRMT R2, RZ, 0x654, R2 ;  /* 0x00000654ff027816 */ /* 0x000fe40000000002 */
[C---:B------:R-:W-:Y:S01]  /*3450*/  ISETP.NE.AND P1, PT, R11.reuse, 0x2, PT ;  /* 0x000000020b00780c */ /* 0x040fe20003f25270 */
[----:B------:R-:W-:Y:S01]  /*3460*/  @!PT LDS RZ, [RZ] ;  /* 0x00000000fffff984 */ /* 0x000fe20000000800 */
[----:B------:R-:W-:Y:S01]  /*3470*/  @!PT LDS RZ, [RZ] ;  /* 0x00000000fffff984 */ /* 0x000fe20000000800 */
[----:B------:R-:W-:Y:S01]  /*3480*/  @!PT LDS RZ, [RZ] ;  /* 0x00000000fffff984 */ /* 0x000fe20000000800 */
[----:B------:R-:W-:Y:S01]  /*3490*/  @!PT LDS RZ, [RZ] ;  /* 0x00000000fffff984 */ /* 0x000fe20000000800 */
[----:B------:R3:W-:Y:S06]  /*34a0*/  MEMBAR.ALL.CTA ;  /* 0x0000000000007992 */ /* 0x0007ec0000008000 */
[----:B---3--:R-:W3:Y:S01]  /*34b0*/  FENCE.VIEW.ASYNC.S ;  /* 0x00000000000073c6 */ /* 0x008ee20000000000 */
[----:B------:R-:W-:Y:S01]  /*34c0*/  SEL R11, R11, RZ, P1 ;  /* 0x000000ff0b0b7207 */ /* 0x000fe20000800000 */
[----:B---3--:R3:W-:Y:S01]  /*34d0*/  SYNCS.ARRIVE.TRANS64.RED.A1T0 RZ, [R2+URZ], RZ ;  /* 0x000000ff02ff79a7 */ /* 0x0087e200081004ff */
[----:B--2---:R-:W-:-:S02]  /*34e0*/  LOP3.LUT P3, RZ, R6, 0x1, RZ, 0xc0, !PT ;  /* 0x0000000106ff7812 */ /* 0x004fc4000786c0ff */
[----:B------:R-:W-:-:S04]  /*34f0*/  SEL R5, RZ, 0x1, P1 ;  /* 0x00000001ff057807 */ /* 0x000fc80000800000 */
[----:B------:R-:W-:Y:S02]  /*3500*/  LOP3.LUT R10, R10, R5, RZ, 0x3c, !PT ;  /* 0x000000050a0a7212 */ /* 0x000fe400078e3cff */
[----:B---3--:R-:W-:-:S04]  /*3510*/  SEL R2, RZ, 0x1, P0 ;  /* 0x00000001ff027807 */ /* 0x008fc80000000000 */
[----:B------:R-:W-:Y:S01]  /*3520*/  LOP3.LUT R9, R9, R2, RZ, 0x3c, !PT ;  /* 0x0000000209097212 */ /* 0x000fe200078e3cff */
[----:B------:R-:W-:Y:S06]  /*3530*/  @P3 BRA `(.L_x_60) ;  /* 0xfffffffc002c3947 */ /* 0x000fec000383ffff */
[----:B------:R-:W-:Y:S01]  /*3540*/  ULEA UR4, UR5, UR6, 0x3 ;  /* 0x0000000605047291 */ /* 0x000fe2000f8e18ff */
[----:B------:R-:W-:-:S08]  /*3550*/  SHF.L.U32 R3, R12, 0x1f, RZ ;  /* 0x0000001f0c037819 */ /* 0x000fd000000006ff */
[----:B------:R-:W2:Y:S02]  /*3560*/  SYNCS.PHASECHK.TRANS64 P0, [UR4+0x120], R3 ;  /* 0x00012003ff0075a7 */ /* 0x000ea40008001004 */
[----:B--2---:R-:W-:Y:S05]  /*3570*/  @P0 BRA `(.L_x_61) ;  /* 0x0000000000080947 */ /* 0x004fea0003800000 */
[----:B------:R-:W2:Y:S02]  /*3580*/  SYNCS.PHASECHK.TRANS64.TRYWAIT P0, [UR4+0x120], R3 ;  /* 0x00012003ff0075a7 */ /* 0x000ea40008001104 */
[----:B--2---:R-:W-:Y:S05]  /*3590*/  @!P0 BRA `(.L_x_62) ;  /* 0x0000006800408947 */ /* 0x004fea0003800000 */
.L_x_61:
[----:B------:R-:W-:-:S04]  /*35a0*/  UIADD3 UR7, UPT, UPT, UR5, 0x1, URZ ;  /* 0x0000000105077890 */ /* 0x000fc8000fffe0ff */
[----:B------:R-:W-:-:S04]  /*35b0*/  UISETP.NE.AND UP0, UPT, UR7, 0x2, UPT ;  /* 0x000000020700788c */ /* 0x000fc8000bf05270 */
[----:B------:R-:W-:Y:S02]  /*35c0*/  USEL UR8, URZ, 0x1, UP0 ;  /* 0x00000001ff087887 */ /* 0x000fe40008000000 */
[----:B------:R-:W-:-:S04]  /*35d0*/  USEL UR7, UR7, URZ, UP0 ;  /* 0x000000ff07077287 */ /* 0x000fc80008000000 */
[----:B------:R-:W-:Y:S01]  /*35e0*/  ULEA UR7, UR7, UR6, 0x3 ;  /* 0x0000000607077291 */ /* 0x000fe2000f8e18ff */
[----:B--2---:R-:W-:-:S04]  /*35f0*/  LOP3.LUT R3, R12, UR8, RZ, 0x3c, !PT ;  /* 0x000000080c037c12 */ /* 0x004fc8000f8e3cff */
[----:B------:R-:W-:-:S04]  /*3600*/  SHF.L.U32 R0, R3, 0x1f, RZ ;  /* 0x0000001f03007819 */ /* 0x000fc800000006ff */
[----:B------:R-:W2:Y:S02]  /*3610*/  SYNCS.PHASECHK.TRANS64 P0, [UR7+0x120], R0 ;  /* 0x00012000ff0075a7 */ /* 0x000ea40008001007 */
[----:B-12---:R-:W-:Y:S05]  /*3620*/  @P0 EXIT ;  /* 0x000000000000094d */ /* 0x006fea0003800000 */
[----:B------:R-:W-:Y:S02]  /*3630*/  SHF.L.U32 R3, R3, 0x1f, RZ ;  /* 0x0000001f03037819 */ /* 0x000fe400000006ff */
[----:B------:R-:W-:-:S07]  /*3640*/  MOV R0, UR7 ;  /* 0x0000000700007c02 */ /* 0x000fce0008000f00 */
.L_x_63:
[----:B-1----:R1:W2:Y:S02]  /*3650*/  SYNCS.PHASECHK.TRANS64.TRYWAIT P0, [R0+URZ+0x120], R3 ;  /* 0x00012003000075a7 */ /* 0x0022a400080011ff */
[----:B--2---:R-:W-:Y:S05]  /*3660*/  @!P0 NANOSLEEP.SYNCS 0x989680 ;  /* 0x009896800000895d */ /* 0x004fea0003900000 */
[----:B------:R-:W2:Y:S02]  /*3670*/  @!P0 SYNCS.PHASECHK.TRANS64 P0, [R0+URZ+0x120], R3 ;  /* 0x00012003000085a7 */ /* 0x000ea400080010ff */
[----:B--2---:R-:W-:Y:S05]  /*3680*/  @P0 EXIT ;  /* 0x000000000000094d */ /* 0x004fea0003800000 */
[----:B------:R-:W-:Y:S05]  /*3690*/  BRA `(.L_x_63) ;  /* 0xfffffffc00ec7947 */ /* 0x000fea000383ffff */
.L_x_56:
[----:B------:R-:W-:Y:S05]  /*36a0*/  BRA.U UP5, `(.L_x_64) ;  /* 0x0000001105d87547 */ /* 0x000fea000b800000 */
[----:B------:R-:W-:Y:S01]  /*36b0*/  UMOV UR4, 0x40 ;  /* 0x0000004000047882 */ /* 0x000fe20000000000 */
[----:B------:R-:W-:Y:S01]  /*36c0*/  NOP ;  /* 0x0000000000007918 */ /* 0x000fe20000000000 */
[----:B------:R-:W-:Y:S01]  /*36d0*/  ULEA UR5, UR47, UR4, 0x18 ;  /* 0x000000042f057291 */ /* 0x000fe2000f8ec0ff */
[----:B------:R-:W-:Y:S02]  /*36e0*/  UMOV UR6, 0x400 ;  /* 0x0000040000067882 */ /* 0x000fe40000000000 */
[----:B------:R-:W-:-:S06]  /*36f0*/  ULEA UR6, UR47, UR6, 0x18 ;  /* 0x000000062f067291 */ /* 0x000fcc000f8ec0ff */
[----:B------:R-:W2:Y:S02]  /*3700*/  LDS.U8 R0, [UR5+0x1c] ;  /* 0x00001c05ff007984 */ /* 0x000ea40008000000 */
[----:B--2---:R-:W-:-:S13]  /*3710*/  ISETP.NE.AND P0, PT, R0, RZ, PT ;  /* 0x000000ff0000720c */ /* 0x004fda0003f05270 */
[----:B------:R-:W-:Y:S05]  /*3720*/  @P0 BRA `(.L_x_65) ;  /* 0x0000000400080947 */ /* 0x000fea0003800000 */
[----:B------:R-:W-:Y:S02]  /*3730*/  UISETP.NE.U32.AND UP1, UPT, UR48, 0x1, UPT ;  /* 0x000000013000788c */ /* 0x000fe4000bf25070 */
[----:B------:R-:W-:-:S07]  /*3740*/  UIADD3 UR7, UPT, UPT, UR5, 0x8, URZ ;  /* 0x0000000805077890 */ /* 0x000fce000fffe0ff */
[----:B------:R-:W-:Y:S05]  /*3750*/  BRA.U !UP1, `(.L_x_66) ;  /* 0x00000001099c7547 */ /* 0x000fea000b800000 */
[----:B------:R-:W-:Y:S01]  /*3760*/  ELECT P0, URZ, PT ;  /* 0x0000000000ff782f */ /* 0x000fe20003800000 */
[----:B------:R-:W-:-:S12]  /*3770*/  BSSY B0, `(.L_x_66) ;  /* 0x0000025000007945 */ /* 0x000fd80003800000 */
[----:B------:R-:W-:Y:S05]  /*3780*/  @!P0 BRA `(.L_x_67) ;  /* 0x00000000008c8947 */ /* 0x000fea0003800000 */
[----:B------:R-:W-:-:S05]  /*3790*/  UMOV UR4, 0x10 ;  /* 0x0000001000047882 */ /* 0x000fca0000000000 */
[----:B------:R-:W-:Y:S04]  /*37a0*/  DEPBAR.LE SB2, 0x36 ;  /* 0x0000ad800000791a */ /* 0x000fe80000000000 */
[----:B------:R-:W2:Y:S02]  /*37b0*/  UTCATOMSWS.2CTA.FIND_AND_SET.ALIGN UP0, UR4, UR4 ;  /* 0x00000004000475e3 */ /* 0x000ea40008200800 */
[----:B--2---:R-:W-:Y:S01]  /*37c0*/  MOV R11, UR4 ;  /* 0x00000004000b7c02 */ /* 0x004fe20008000f00 */
[----:B------:R-:W-:Y:S06]  /*37d0*/  BRA.U UP0, `(.L_x_68) ;  /* 0x0000000100187547 */ /* 0x000fec000b800000 */
.L_x_69:
[----:B------:R-:W-:Y:S05]  /*37e0*/  NANOSLEEP 0x64 ;  /* 0x000000640000795d */ /* 0x000fea0003800000 */
[----:B------:R-:W-:-:S05]  /*37f0*/  UMOV UR4, 0x10 ;  /* 0x0000001000047882 */ /* 0x000fca0000000000 */
[----:B------:R-:W-:Y:S04]  /*3800*/  DEPBAR.LE SB2, 0x36 ;  /* 0x0000ad800000791a */ /* 0x000fe80000000000 */
[----:B------:R-:W2:Y:S02]  /*3810*/  UTCATOMSWS.2CTA.FIND_AND_SET.ALIGN UP0, UR4, UR4 ;  /* 0x00000004000475e3 */ /* 0x000ea40008200800 */
[----:B--2---:R-:W-:Y:S01]  /*3820*/  MOV R11, UR4 ;  /* 0x00000004000b7c02 */ /* 0x004fe20008000f00 */
[----:B------:R-:W-:Y:S05]  /*3830*/  BRA.U !UP0, `(.L_x_69) ;  /* 0xfffffffd08e87547 */ /* 0x000fea000b83ffff */
.L_x_68:
[----:B------:R-:W2:Y:S01]  /*3840*/  LDS R7, [UR5+0x10] ;  /* 0x00001005ff077984 */ /* 0x000ea20008000800 */
[----:B------:R-:W-:Y:S01]  /*3850*/  IMAD.U32 R5, RZ, RZ, UR6 ;  /* 0x00000006ff057e24 */ /* 0x000fe2000f8e00ff */
[----:B------:R-:W-:-:S03]  /*3860*/  MOV R4, UR49 ;  /* 0x0000003100047c02 */ /* 0x000fc60008000f00 */
[----:B------:R-:W-:Y:S01]  /*3870*/  VIADD R5, R5, 0x1c0 ;  /* 0x000001c005057836 */ /* 0x000fe20000000000 */
[----:B--2---:R-:W-:-:S04]  /*3880*/  SHF.L.U32 R7, R7, 0x1f, RZ ;  /* 0x0000001f07077819 */ /* 0x004fc800000006ff */
[----:B------:R-:W2:Y:S02]  /*3890*/  SYNCS.PHASECHK.TRANS64.TRYWAIT P0, [UR5+0x8], R7 ;  /* 0x00000807ff0075a7 */ /* 0x000ea40008001105 */
[----:B--2---:R-:W-:Y:S05]  /*38a0*/  @P0 BRA `(.L_x_70) ;  /* 0x0000000000080947 */ /* 0x004fea0003800000 */
[----:B------:R-:W2:Y:S02]  /*38b0*/  SYNCS.PHASECHK.TRANS64.TRYWAIT P0, [UR5+0x8], R7 ;  /* 0x00000807ff0075a7 */ /* 0x000ea40008001105 */
[----:B--2---:R-:W-:Y:S05]  /*38c0*/  @!P0 BRA `(.L_x_71) ;  /* 0x00000064008c8947 */ /* 0x004fea0003800000 */
.L_x_70:
[----:B--2---:R-:W-:Y:S01]  /*38d0*/  HFMA2 R0, -RZ, RZ, 0, 5.9604644775390625e-08 ;  /* 0x00000001ff007431 */ /* 0x004fe200000001ff */
[----:B------:R-:W-:Y:S01]  /*38e0*/  UPRMT UR4, UR49, 0x654, UR7 ;  /* 0x0000065431047896 */ /* 0x000fe20008000007 */
[----:B------:R-:W-:Y:S01]  /*38f0*/  IMAD.MOV.U32 R8, RZ, RZ, 0xffff ;  /* 0x0000ffffff087424 */ /* 0x000fe200078e00ff */
[----:B------:R-:W-:Y:S01]  /*3900*/  PRMT R4, R4, 0x654, R5 ;  /* 0x0000065404047816 */ /* 0x000fe20000000005 */
[----:B------:R-:W-:Y:S02]  /*3910*/  IMAD.MOV.U32 R6, RZ, RZ, 0x4 ;  /* 0x00000004ff067424 */ /* 0x000fe400078e00ff */
[----:B------:R-:W-:Y:S01]  /*3920*/  IMAD.SHL.U32 R9, R11, 0x20, RZ ;  /* 0x000000200b097824 */ /* 0x000fe200078e00ff */
[----:B------:R-:W-:Y:S02]  /*3930*/  MOV R5, UR4 ;  /* 0x0000000400057c02 */ /* 0x000fe40008000f00 */
[-C--:B------:R-:W-:Y:S01]  /*3940*/  SHF.L.U32 R8, R8, R11.reuse, RZ ;  /* 0x0000000b08087219 */ /* 0x080fe200000006ff */
[----:B------:R2:W-:Y:S01]  /*3950*/  SYNCS.ARRIVE.TRANS64.RED RZ, [UR4], R6 ;  /* 0x00000006ffff79a7 */ /* 0x0005e20008000404 */
[----:B------:R-:W-:Y:S01]  /*3960*/  SHF.L.U32 R7, R0, R11, RZ ;  /* 0x0000000b00077219 */ /* 0x000fe200000006ff */
[----:B------:R2:W-:Y:S04]  /*3970*/  STS [UR6+0x1c0], R9 ;  /* 0x0001c009ff007988 */ /* 0x0005e80008000806 */
[----:B------:R2:W-:Y:S04]  /*3980*/  STAS [R4.64], R11 ;  /* 0x0000000b04007dbd */ /* 0x0005e8000c0008ff */
[----:B------:R2:W-:Y:S04]  /*3990*/  ATOMS.OR RZ, [UR5+0x14], R8 ;  /* 0x00001408ffff798c */ /* 0x0005e8000b000005 */
[----:B------:R2:W-:Y:S04]  /*39a0*/  ATOMS.OR RZ, [UR5+0x18], R7 ;  /* 0x00001807ffff798c */ /* 0x0005e8000b000005 */
[----:B------:R2:W-:Y:S02]  /*39b0*/  ATOMS.XOR RZ, [UR5+0x10], R0 ;  /* 0x00001000ffff798c */ /* 0x0005e4000b800005 */
.L_x_67:
[----:B-1----:R-:W-:Y:S05]  /*39c0*/  BSYNC B0 ;  /* 0x0000000000007941 */ /* 0x002fea0003800000 */
.L_x_66:
[----:B------:R-:W-:Y:S05]  /*39d0*/  BRA.U UP1, `(.L_x_72) ;  /* 0x00000001016c7547 */ /* 0x000fea000b800000 */
[----:B------:R-:W-:-:S03]  /*39e0*/  UMOV UR4, 0xffffffff ;  /* 0xffffffff00047882 */ /* 0x000fc60000000000 */
[----:B------:R-:W-:Y:S05]  /*39f0*/  BRA.DIV UR4, `(.L_x_73) ;  /* 0x0000006604587947 */ /* 0x000fea000b800000 */
[----:B------:R-:W-:-:S13]  /*3a00*/  ELECT P0, URZ, PT ;  /* 0x0000000000ff782f */ /* 0x000fda0003800000 */
.L_x_191:
[----:B------:R-:W-:Y:S05]  /*3a10*/  @!P0 BRA `(.L_x_72) ;  /* 0x00000000005c8947 */ /* 0x000fea0003800000 */
[----:B--2---:R-:W2:Y:S02]  /*3a20*/  LDS R5, [UR5+0x10] ;  /* 0x00001005ff057984 */ /* 0x004ea40008000800 */
[----:B--2---:R-:W-:-:S04]  /*3a30*/  SHF.L.U32 R5, R5, 0x1f, RZ ;  /* 0x0000001f05057819 */ /* 0x004fc800000006ff */
[----:B------:R-:W2:Y:S02]  /*3a40*/  SYNCS.PHASECHK.TRANS64.TRYWAIT P0, [UR5+0x8], R5 ;  /* 0x00000805ff0075a7 */ /* 0x000ea40008001105 */
[----:B--2---:R-:W-:Y:S05]  /*3a50*/  @P0 BRA `(.L_x_74) ;  /* 0x0000000000080947 */ /* 0x004fea0003800000 */
[----:B------:R-:W2:Y:S02]  /*3a60*/  SYNCS.PHASECHK.TRANS64.TRYWAIT P0, [UR5+0x8], R5 ;  /* 0x00000805ff0075a7 */ /* 0x000ea40008001105 */
[----:B--2---:R-:W-:Y:S05]  /*3a70*/  @!P0 BRA `(.L_x_75) ;  /* 0x00000064005c8947 */ /* 0x004fea0003800000 */
.L_x_74:
[----:B------:R-:W3:Y:S01]  /*3a80*/  LDS R7, [UR6+0x1c0] ;  /* 0x0001c006ff077984 */ /* 0x000ee20008000800 */
[----:B--2---:R-:W-:Y:S02]  /*3a90*/  HFMA2 R0, -RZ, RZ, 0, 5.9604644775390625e-08 ;  /* 0x00000001ff007431 */ /* 0x004fe400000001ff */
[----:B------:R-:W-:Y:S01]  /*3aa0*/  IMAD.MOV.U32 R4, RZ, RZ, 0xffff ;  /* 0x0000ffffff047424 */ /* 0x000fe200078e00ff */
[----:B------:R-:W-:Y:S01]  /*3ab0*/  UPRMT UR4, UR49, 0x654, UR7 ;  /* 0x0000065431047896 */ /* 0x000fe20008000007 */
[----:B---3--:R-:W-:-:S03]  /*3ac0*/  IMAD.SHL.U32 R5, R7, 0x20, RZ ;  /* 0x0000002007057824 */ /* 0x008fc600078e00ff */
[-C--:B------:R-:W-:Y:S02]  /*3ad0*/  SHF.L.U32 R4, R4, R7.reuse, RZ ;  /* 0x0000000704047219 */ /* 0x080fe400000006ff */
[----:B------:R-:W-:Y:S01]  /*3ae0*/  SHF.L.U32 R7, R0, R7, RZ ;  /* 0x0000000700077219 */ /* 0x000fe200000006ff */
[----:B------:R3:W-:Y:S04]  /*3af0*/  STS [UR6+0x1c0], R5 ;  /* 0x0001c005ff007988 */ /* 0x0007e80008000806 */
[----:B------:R3:W-:Y:S04]  /*3b00*/  ATOMS.OR RZ, [UR5+0x14], R4 ;  /* 0x00001404ffff798c */ /* 0x0007e8000b000005 */
[----:B------:R3:W-:Y:S01]  /*3b10*/  ATOMS.OR RZ, [UR5+0x18], R7 ;  /* 0x00001807ffff798c */ /* 0x0007e2000b000005 */
[----:B------:R-:W-:Y:S03]  /*3b20*/  SYNCS.ARRIVE.TRANS64.RED.A1T0 RZ, [UR4], RZ ;  /* 0x000000ffffff79a7 */ /* 0x000fe60008100404 */
[----:B------:R3:W-:Y:S01]  /*3b30*/  ATOMS.XOR RZ, [UR5+0x10], R0 ;  /* 0x00001000ffff798c */ /* 0x0007e2000b800005 */
[----:B------:R-:W-:Y:S05]  /*3b40*/  BRA `(.L_x_72) ;  /* 0x0000000000107947 */ /* 0x000fea0003800000 */
.L_x_65:
[----:B------:R-:W-:Y:S02]  /*3b50*/  MOV R0, 0xffffffff ;  /* 0xffffffff00007802 */ /* 0x000fe40000000f00 */
[----:B------:R-:W-:-:S03]  /*3b60*/  MOV R4, 0x3b90 ;  /* 0x00003b9000047802 */ /* 0x000fc60000000f00 */
[----:B------:R2:W-:Y:S04]  /*3b70*/  STS [UR6+0x1c0], R0 ;  /* 0x0001c000ff007988 */ /* 0x0005e80008000806 */
[----:B-12--5:R-:W-:Y:S05]  /*3b80*/  CALL.REL.NOINC `($__internal_1_$__cuda_sm10x_tcgen05_guardrail_trap_phase_invalid_during_alloc) ;  /* 0x0000006c00307944 */ /* 0x026fea0003c00000 */
.L_x_72:
[----:B------:R-:W-:Y:S05]  /*3b90*/  WARPSYNC.ALL ;  /* 0x0000000000007948 */ /* 0x000fea0003800000 */
[----:B------:R-:W4:Y:S01]  /*3ba0*/  S2UR UR4, SR_CgaCtaId ;  /* 0x00000000000479c3 */ /* 0x000f220000008800 */
[----:B------:R-:W-:Y:S01]  /*3bb0*/  UMOV UR26, 0x400 ;  /* 0x00000400001a7882 */ /* 0x000fe20000000000 */
[----:B------:R-:W-:-:S06]  /*3bc0*/  NOP ;  /* 0x0000000000007918 */ /* 0x000fcc0000000000 */
[----:B------:R-:W-:Y:S06]  /*3bd0*/  BAR.ARV 0x6, 0xa0 ;  /* 0x0182800000007b1d */ /* 0x000fec0000002000 */
[----:B------:R-:W1:Y:S01]  /*3be0*/  LDCU UR6, c[0x0][0x38c] ;  /* 0x00007180ff0677ac */ /* 0x000e620008000800 */
[----:B------:R-:W-:Y:S01]  /*3bf0*/  LOP3.LUT R3, R3, 0xffff, RZ, 0xc0, !PT ;  /* 0x0000ffff03037812 */ /* 0x000fe200078ec0ff */
[----:B--2---:R-:W-:Y:S01]  /*3c00*/  IMAD.MOV.U32 R9, RZ, RZ, 0x1 ;  /* 0x00000001ff097424 */ /* 0x004fe200078e00ff */
[----:B------:R-:W-:Y:S01]  /*3c10*/  LOP3.LUT R2, R2, 0xffff, RZ, 0xc0, !PT ;  /* 0x0000ffff02027812 */ /* 0x000fe200078ec0ff */
[----:B------:R-:W-:Y:S01]  /*3c20*/  IMAD.MOV.U32 R8, RZ, RZ, RZ ;  /* 0x000000ffff087224 */ /* 0x000fe200078e00ff */
[----:B------:R-:W-:Y:S01]  /*3c30*/  R2UR UR28, R3 ;  /* 0x00000000031c72ca */ /* 0x000fe200000e0000 */
[----:B------:R-:W-:Y:S01]  /*3c40*/  UMOV UR32, URZ ;  /* 0x000000ff00207c82 */ /* 0x000fe20008000000 */
[----:B------:R-:W-:-:S02]  /*3c50*/  R2UR UR42, R2 ;  /* 0x00000000022a72ca */ /* 0x000fc400000e0000 */
[----:B------:R-:W-:Y:S01]  /*3c60*/  CS2R R2, SRZ ;  /* 0x0000000000027805 */ /* 0x000fe2000001ff00 */
[----:B------:R-:W-:Y:S01]  /*3c70*/  UMOV UR23, URZ ;  /* 0x000000ff00177c82 */ /* 0x000fe20008000000 */
[----:B----4-:R-:W-:Y:S01]  /*3c80*/  ULEA UR26, UR4, UR26, 0x18 ;  /* 0x0000001a041a7291 */ /* 0x010fe2000f8ec0ff */
[----:B------:R-:W-:Y:S01]  /*3c90*/  UMOV UR22, URZ ;  /* 0x000000ff00167c82 */ /* 0x000fe20008000000 */
[----:B------:R-:W-:Y:S02]  /*3ca0*/  UISETP.NE.AND UP3, UPT, UR48, URZ, UPT ;  /* 0x000000ff3000728c */ /* 0x000fe4000bf65270 */
[----:B------:R-:W-:Y:S02]  /*3cb0*/  UIADD3 UR5, UPT, UPT, UR26, 0x8400, URZ ;  /* 0x000084001a057890 */ /* 0x000fe4000fffe0ff */
[----:B------:R-:W-:-:S03]  /*3cc0*/  UIADD3 UR4, UPT, UPT, UR26, 0x20400, URZ ;  /* 0x000204001a047890 */ /* 0x000fc6000fffe0ff */
[----:B---3--:R-:W2:Y:S01]  /*3cd0*/  LDS R0, [UR26+0x1c0] ;  /* 0x0001c01aff007984 */ /* 0x008ea20008000800 */
[----:B-1----:R-:W-:Y:S02]  /*3ce0*/  UIADD3 UR6, UPT, UPT, UR6, 0x1f, URZ ;  /* 0x0000001f06067890 */ /* 0x002fe4000fffe0ff */
[----:B------:R-:W-:Y:S02]  /*3cf0*/  USHF.R.U32.HI UR5, URZ, 0x4, UR5 ;  /* 0x00000004ff057899 */ /* 0x000fe40008011605 */
[----:B------:R-:W-:Y:S02]  /*3d00*/  USHF.R.S32.HI UR33, URZ, 0x1f, UR6 ;  /* 0x0000001fff217899 */ /* 0x000fe40008011406 */
[----:B------:R-:W-:Y:S02]  /*3d10*/  USHF.R.U32.HI UR4, URZ, 0x4, UR4 ;  /* 0x00000004ff047899 */ /* 0x000fe40008011604 */
[----:B------:R-:W-:Y:S02]  /*3d20*/  ULEA.HI UR33, UR33, UR6, URZ, 0x5 ;  /* 0x0000000621217291 */ /* 0x000fe4000f8f28ff */
[----:B------:R-:W-:-:S02]  /*3d30*/  ULOP3.LUT UR5, UR5, 0x3fff, URZ, 0xc0, !UPT ;  /* 0x00003fff05057892 */ /* 0x000fc4000f8ec0ff */
[----:B------:R-:W-:Y:S02]  /*3d40*/  USHF.R.S32.HI UR33, URZ, 0x5, UR33 ;  /* 0x00000005ff217899 */ /* 0x000fe40008011421 */
[----:B------:R-:W-:Y:S02]  /*3d50*/  ULOP3.LUT UR30, UR4, 0x3fff, URZ, 0xc0, !UPT ;  /* 0x00003fff041e7892 */ /* 0x000fe4000f8ec0ff */
[----:B------:R-:W-:Y:S01]  /*3d60*/  UISETP.LT.AND UP0, UPT, UR33, 0x1, UPT ;  /* 0x000000012100788c */ /* 0x000fe2000bf01270 */
[----:B------:R-:W-:Y:S01]  /*3d70*/  UMOV UR40, 0x0 ;  /* 0x0000000000287882 */ /* 0x000fe20000000000 */
[----:B------:R-:W-:Y:S01]  /*3d80*/  UMOV UR41, 0x8200910 ;  /* 0x0820091000297882 */ /* 0x000fe20000000000 */
[----:B------:R-:W-:Y:S02]  /*3d90*/  ULOP3.LUT UR29, UR5, 0x10000, URZ, 0xfc, !UPT ;  /* 0x00010000051d7892 */ /* 0x000fe4000f8efcff */
[----:B------:R-:W-:Y:S02]  /*3da0*/  ULOP3.LUT UR30, UR30, 0x10000, URZ, 0xfc, !UPT ;  /* 0x000100001e1e7892 */ /* 0x000fe4000f8efcff */
[----:B------:R-:W-:Y:S01]  /*3db0*/  USEL UR43, UR33, 0x1, !UP0 ;  /* 0x00000001212b7887 */ /* 0x000fe2000c000000 */
[----:B------:R-:W-:Y:S01]  /*3dc0*/  UMOV UR38, 0x0 ;  /* 0x0000000000267882 */ /* 0x000fe20000000000 */
[----:B------:R-:W-:Y:S01]  /*3dd0*/  UMOV UR39, 0x8200910 ;  /* 0x0820091000277882 */ /* 0x000fe20000000000 */
[----:B------:R-:W-:Y:S01]  /*3de0*/  UMOV UR36, 0x0 ;  /* 0x0000000000247882 */ /* 0x000fe20000000000 */
[----:B------:R-:W-:Y:S01]  /*3df0*/  UMOV UR37, 0x8200910 ;  /* 0x0820091000257882 */ /* 0x000fe20000000000 */
[----:B------:R-:W-:Y:S01]  /*3e00*/  UMOV UR34, 0x0 ;  /* 0x0000000000227882 */ /* 0x000fe20000000000 */
[----:B------:R-:W-:Y:S01]  /*3e10*/  UMOV UR35, 0x8200910 ;  /* 0x0820091000237882 */ /* 0x000fe20000000000 */
[----:B--2---:R-:W-:-:S15]  /*3e20*/  R2UR UR44, R0 ;  /* 0x00000000002c72ca */ /* 0x004fde00000e0000 */
.L_x_83:
[C---:B------:R-:W-:Y:S02]  /*3e30*/  LEA R0, R8.reuse, UR26, 0x3 ;  /* 0x0000001a08007c11 */ /* 0x040fe4000f8e18ff */
[----:B------:R-:W-:Y:S02]  /*3e40*/  SHF.L.U32 R5, R3, 0x1f, RZ ;  /* 0x0000001f03057819 */ /* 0x000fe400000006ff */
[----:B------:R-:W-:Y:S02]  /*3e50*/  LEA R4, R8, UR26, 0x4 ;  /* 0x0000001a08047c11 */ /* 0x000fe4000f8e20ff */
[----:B------:R-:W1:Y:S02]  /*3e60*/  SYNCS.PHASECHK.TRANS64.TRYWAIT P0, [R0+URZ+0x110], R5 ;  /* 0x00011005000075a7 */ /* 0x000e6400080011ff */
[----:B-1-3--:R-:W-:Y:S05]  /*3e70*/  @!P0 BRA `(.L_x_76) ;  /* 0x0000006000748947 */ /* 0x00afea0003800000 */
.L_x_192:
[----:B-1----:R-:W1:Y:S01]  /*3e80*/  LDS.128 R4, [R4+0x1a0] ;  /* 0x0001a00004047984 */ /* 0x002e620000000c00 */
[----:B------:R-:W-:Y:S02]  /*3e90*/  VIADD R0, R0, 0x120 ;  /* 0x0000012000007836 */ /* 0x000fe40000000000 */
[----:B------:R-:W-:Y:S01]  /*3ea0*/  VIADD R8, R8, 0x1 ;  /* 0x0000000108087836 */ /* 0x000fe20000000000 */
[----:B------:R-:W-:Y:S01]  /*3eb0*/  @!PT LDS RZ, [RZ] ;  /* 0x00000000fffff984 */ /* 0x000fe20000000800 */
[----:B------:R-:W-:Y:S01]  /*3ec0*/  @!PT LDS RZ, [RZ] ;  /* 0x00000000fffff984 */ /* 0x000fe20000000800 */
[----:B------:R-:W-:Y:S01]  /*3ed0*/  @!PT LDS RZ, [RZ] ;  /* 0x00000000fffff984 */ /* 0x000fe20000000800 */
[----:B------:R-:W-:Y:S01]  /*3ee0*/  @!PT LDS RZ, [RZ] ;  /* 0x00000000fffff984 */ /* 0x000fe20000000800 */
[----:B------:R2:W-:Y:S06]  /*3ef0*/  MEMBAR.ALL.CTA ;  /* 0x0000000000007992 */ /* 0x0005ec0000008000 */
[----:B--2---:R-:W2:Y:S01]  /*3f00*/  FENCE.VIEW.ASYNC.S ;  /* 0x00000000000073c6 */ /* 0x004ea20000000000 */
[----:B------:R-:W-:-:S04]  /*3f10*/  PRMT R0, RZ, 0x654, R0 ;  /* 0x00000654ff007816 */ /* 0x000fc80000000000 */
[----:B--2---:R2:W-:Y:S01]  /*3f20*/  SYNCS.ARRIVE.TRANS64.RED.A1T0 RZ, [R0+URZ], RZ ;  /* 0x000000ff00ff79a7 */ /* 0x0045e200081004ff */
[----:B-1----:R-:W-:Y:S01]  /*3f30*/  LOP3.LUT P1, RZ, R6, 0x1, RZ, 0xc0, !PT ;  /* 0x0000000106ff7812 */ /* 0x002fe2000782c0ff */
[----:B--2---:R-:W-:-:S12]  /*3f40*/  BRA.U UP3, `(.L_x_77) ;  /* 0x0000000503087547 */ /* 0x004fd8000b800000 */
[----:B------:R-:W1:Y:S01]  /*3f50*/  LDCU UR4, c[0x0][0x38c] ;  /* 0x00007180ff0477ac */ /* 0x000e620008000800 */
[----:B------:R-:W-:Y:S02]  /*3f60*/  PLOP3.LUT P2, PT, PT, PT, PT, 0x80, 0x8 ;  /* 0x000000000008781c */ /* 0x000fe40003f4f070 */
[----:B------:R-:W-:Y:S01]  /*3f70*/  SHF.L.U32 R5, R9, 0x1f, RZ ;  /* 0x0000001f09057819 */ /* 0x000fe200000006ff */
[----:B------:R-:W-:Y:S02]  /*3f80*/  ULEA UR31, UR32, UR26, 0x3 ;  /* 0x0000001a201f7291 */ /* 0x000fe4000f8e18ff */
[----:B------:R-:W-:Y:S02]  /*3f90*/  ULEA UR11, UR32, UR44, 0x6 ;  /* 0x0000002c200b7291 */ /* 0x000fe4000f8e30ff */
[----:B-1----:R-:W-:-:S06]  /*3fa0*/  UISETP.GE.AND UP0, UPT, UR4, 0x1, UPT ;  /* 0x000000010400788c */ /* 0x002fcc000bf06270 */
[----:B------:R-:W-:-:S05]  /*3fb0*/  PLOP3.LUT P0, PT, PT, PT, UP0, 0x80, 0x8 ;  /* 0x000000000008781c */ /* 0x000fca0003f0f008 */
[----:B------:R-:W-:-:S08]  /*3fc0*/  @UP0 ULEA UR4, UR23, UR26, 0x3 ;  /* 0x0000001a17040291 */ /* 0x000fd0000f8e18ff */
[----:B------:R-:W-:-:S04]  /*3fd0*/  @P0 SHF.L.U32 R0, R2, 0x1f, RZ ;  /* 0x0000001f02000819 */ /* 0x000fc800000006ff */
[----:B------:R1:W2:Y:S01]  /*3fe0*/  @P0 SYNCS.PHASECHK.TRANS64.TRYWAIT P2, [UR4], R0 ;  /* 0x00000000ff0005a7 */ /* 0x0002a20008041104 */
[----:B------:R-:W3:Y:S02]  /*3ff0*/  SYNCS.PHASECHK.TRANS64.TRYWAIT P0, [UR31+0x150], R5 ;  /* 0x00015005ff0075a7 */ /* 0x000ee4000800111f */
[----:B-123--:R-:W-:Y:S05]  /*4000*/  @!P0 BRA `(.L_x_78) ;  /* 0x0000006000248947 */ /* 0x00efea0003800000 */
.L_x_194:
[----:B------:R-:W-:Y:S01]  /*4010*/  UMOV UR27, UR22 ;  /* 0x00000016001b7c82 */ /* 0x000fe20008000000 */
[----:B------:R-:W-:Y:S05]  /*4020*/  BRA.U !UP0, `(.L_x_79) ;  /* 0x0000000108c07547 */ /* 0x000fea000b800000 */
[----:B------:R-:W-:Y:S02]  /*4030*/  UIADD3 UR27, UPT, UPT, UR43, UR22, URZ ;  /* 0x000000162b1b7290 */ /* 0x000fe4000fffe0ff */
[----:B------:R-:W-:Y:S01]  /*4040*/  UPLOP3.LUT UP2, UPT, UPT, UPT, UPT, 0x40, 0x4 ;  /* 0x000000000004789c */ /* 0x000fe20003f4e870 */
[----:B------:R-:W-:Y:S01]  /*4050*/  UMOV UR24, UR33 ;  /* 0x0000002100187c82 */ /* 0x000fe20008000000 */
[----:B------:R-:W-:-:S09]  /*4060*/  UMOV UR10, UR23 ;  /* 0x00000017000a7c82 */ /* 0x000fd20008000000 */
.L_x_82:
[----:B--2---:R-:W-:Y:S01]  /*4070*/  ULEA UR5, UR10, UR26, 0x3 ;  /* 0x0000001a0a057291 */ /* 0x004fe2000f8e18ff */
[----:B---3--:R-:W-:Y:S11]  /*4080*/  @P2 BRA `(.L_x_80) ;  /* 0x00000000000c2947 */ /* 0x008ff60003800000 */
[----:B-1----:R-:W-:Y:S04]  /*4090*/  SHF.L.U32 R5, R2, 0x1f, RZ ;  /* 0x0000001f02057819 */ /* 0x002fe800000006ff */
[----:B------:R-:W1:Y:S02]  /*40a0*/  SYNCS.PHASECHK.TRANS64.TRYWAIT P0, [UR5], R5 ;  /* 0x00000005ff0075a7 */ /* 0x000e640008001105 */
[----:B-1----:R-:W-:Y:S05]  /*40b0*/  @!P0 BRA `(.L_x_81) ;  /* 0x0000006000108947 */ /* 0x002fea0003800000 */
.L_x_80:
[----:B------:R-:W-:Y:S01]  /*40c0*/  UISETP.NE.AND UP0, UPT, UR24, 0x1, UPT ;  /* 0x000000011800788c */ /* 0x000fe2000bf05270 */
[----:B------:R-:W-:Y:S01]  /*40d0*/  PLOP3.LUT P2, PT, PT, PT, PT, 0x80, 0x8 ;  /* 0x000000000008781c */ /* 0x000fe20003f4f070 */
[----:B------:R-:W-:Y:S02]  /*40e0*/  UIADD3 UR4, UPT, UPT, UR10, 0x1, URZ ;  /* 0x000000010a047890 */ /* 0x000fe4000fffe0ff */
[----:B------:R-:W-:Y:S02]  /*40f0*/  UIADD3 UR25, UPT, UPT, UR5, 0x60, URZ ;  /* 0x0000006005197890 */ /* 0x000fe4000fffe0ff */
[----:B------:R-:W-:Y:S01]  /*4100*/  UISETP.NE.AND UP1, UPT, UR4, 0xc, UPT ;  /* 0x0000000c0400788c */ /* 0x000fe2000bf25270 */
[----:B------:R-:W-:Y:S01]  /*4110*/  PLOP3.LUT P0, PT, PT, PT, UP0, 0x80, 0x8 ;  /* 0x000000000008781c */ /* 0x000fe20003f0f008 */
[----:B------:R-:W-:Y:S02]  /*4120*/  UIADD3 UR22, UPT, UPT, UR22, 0x1, URZ ;  /* 0x0000000116167890 */ /* 0x000fe4000fffe0ff */
[----:B------:R-:W-:Y:S02]  /*4130*/  USEL UR6, URZ, 0x1, UP1 ;  /* 0x00000001ff067887 */ /* 0x000fe40008800000 */
[----:B------:R-:W-:Y:S02]  /*4140*/  USEL UR23, UR4, URZ, UP1 ;  /* 0x000000ff04177287 */ /* 0x000fe40008800000 */
[----:B------:R-:W-:Y:S02]  /*4150*/  UIADD3 UR24, UPT, UPT, UR24, -0x1, URZ ;  /* 0xffffffff18187890 */ /* 0x000fe4000fffe0ff */
[----:B------:R-:W-:Y:S01]  /*4160*/  @UP0 ULEA UR4, UR23, UR26, 0x3 ;  /* 0x0000001a17040291 */ /* 0x000fe2000f8e18ff */
[----:B------:R-:W-:Y:S01]  /*4170*/  LOP3.LUT R2, R2, UR6, RZ, 0x3c, !PT ;  /* 0x0000000602027c12 */ /* 0x000fe2000f8e3cff */
[----:B------:R-:W-:Y:S02]  /*4180*/  ULEA UR6, UR10, UR30, 0x9 ;  /* 0x0000001e0a067291 */ /* 0x000fe4000f8e48ff */
[----:B------:R-:W-:Y:S01]  /*4190*/  UISETP.NE.AND UP0, UPT, UR22, UR27, UPT ;  /* 0x0000001b1600728c */ /* 0x000fe2000bf05270 */
[----:B-1----:R-:W-:Y:S01]  /*41a0*/  @P0 SHF.L.U32 R0, R2, 0x1f, RZ ;  /* 0x0000001f02000819 */ /* 0x002fe200000006ff */
[----:B------:R-:W-:Y:S02]  /*41b0*/  UIADD3 UR20, UPT, UPT, UR6, 0x2, URZ ;  /* 0x0000000206147890 */ /* 0x000fe4000fffe0ff */
[----:B------:R-:W-:Y:S01]  /*41c0*/  UIADD3 UR16, UPT, UPT, UR6, 0x4, URZ ;  /* 0x0000000406107890 */ /* 0x000fe2000fffe0ff */
[----:B------:R2:W3:Y:S01]  /*41d0*/  @P0 SYNCS.PHASECHK.TRANS64.TRYWAIT P2, [UR4], R0 ;  /* 0x00000000ff0005a7 */ /* 0x0004e20008041104 */
[----:B------:R-:W-:Y:S02]  /*41e0*/  ULEA UR4, UR10, UR29, 0x9 ;  /* 0x0000001d0a047291 */ /* 0x000fe4000f8e48ff */
[----:B------:R-:W-:Y:S02]  /*41f0*/  UIADD3 UR12, UPT, UPT, UR6, 0x6, URZ ;  /* 0x00000006060c7890 */ /* 0x000fe4000fffe0ff */
[----:B------:R-:W-:Y:S02]  /*4200*/  UIADD3 UR18, UPT, UPT, UR4, 0x2, URZ ;  /* 0x0000000204127890 */ /* 0x000fe4000fffe0ff */
[----:B------:R-:W-:Y:S02]  /*4210*/  UIADD3 UR14, UPT, UPT, UR4, 0x4, URZ ;  /* 0x00000004040e7890 */ /* 0x000fe4000fffe0ff */
[----:B------:R-:W-:Y:S01]  /*4220*/  UIADD3 UR8, UPT, UPT, UR4, 0x6, URZ ;  /* 0x0000000604087890 */ /* 0x000fe2000fffe0ff */
[----:B------:R-:W-:Y:S01]  /*4230*/  UMOV UR7, 0x40004040 ;  /* 0x4000404000077882 */ /* 0x000fe20000000000 */
[----:B------:R-:W-:Y:S01]  /*4240*/  UMOV UR5, 0x40004040 ;  /* 0x4000404000057882 */ /* 0x000fe20000000000 */
[----:B------:R-:W-:Y:S01]  /*4250*/  UMOV UR21, 0x40004040 ;  /* 0x4000404000157882 */ /* 0x000fe20000000000 */
[----:B------:R2:W-:Y:S01]  /*4260*/  UTCHMMA.2CTA gdesc[UR4], gdesc[UR6], tmem[UR11], tmem[UR40], idesc[UR41], UP2 ;  /* 0x00ff2806040075ea */ /* 0x0005e2000920000b */
[----:B------:R-:W-:Y:S01]  /*4270*/  UPLOP3.LUT UP2, UPT, UPT, UPT, UPT, 0x80, 0x8 ;  /* 0x000000000008789c */ /* 0x000fe20003f4f070 */
[----:B------:R-:W-:Y:S01]  /*4280*/  UMOV UR19, 0x40004040 ;  /* 0x4000404000137882 */ /* 0x000fe20000000000 */
[----:B------:R-:W-:Y:S01]  /*4290*/  UMOV UR17, 0x40004040 ;  /* 0x4000404000117882 */ /* 0x000fe20000000000 */
[----:B------:R2:W-:Y:S01]  /*42a0*/  UTCHMMA.2CTA gdesc[UR18], gdesc[UR20], tmem[UR11], tmem[UR38], idesc[UR39], UPT ;  /* 0x00ff2614120075ea */ /* 0x0005e2000ba0000b */
[----:B------:R-:W-:Y:S01]  /*42b0*/  UMOV UR15, 0x40004040 ;  /* 0x40004040000f7882 */ /* 0x000fe20000000000 */
[----:B------:R-:W-:Y:S01]  /*42c0*/  UMOV UR13, 0x40004040 ;  /* 0x40004040000d7882 */ /* 0x000fe20000000000 */
[----:B------:R-:W-:Y:S01]  /*42d0*/  UMOV UR9, 0x40004040 ;  /* 0x4000404000097882 */ /* 0x000fe20000000000 */
[----:B------:R2:W-:Y:S01]  /*42e0*/  UTCHMMA.2CTA gdesc[UR14], gdesc[UR16], tmem[UR11], tmem[UR36], idesc[UR37], UPT ;  /* 0x00ff24100e0075ea */ /* 0x0005e2000ba0000b */
[----:B------:R2:W-:Y:S01]  /*42f0*/  UTCHMMA.2CTA gdesc[UR8], gdesc[UR12], tmem[UR11], tmem[UR34], idesc[UR35], UPT ;  /* 0x00ff220c080075ea */ /* 0x0005e2000ba0000b */
[----:B------:R2:W-:Y:S01]  /*4300*/  UTCBAR.2CTA.MULTICAST [UR25], URZ, UR28 ;  /* 0x000000ff190073e9 */ /* 0x0005e2000820081c */
[----:B------:R-:W-:Y:S01]  /*4310*/  UMOV UR10, UR23 ;  /* 0x00000017000a7c82 */ /* 0x000fe20008000000 */
[----:B------:R-:W-:Y:S05]  /*4320*/  BRA.U UP0, `(.L_x_82) ;  /* 0xfffffffd00507547 */ /* 0x000fea000b83ffff */
.L_x_79:
[----:B--2---:R-:W-:Y:S01]  /*4330*/  UIADD3 UR4, UPT, UPT, UR31, 0x130, URZ ;  /* 0x000001301f047890 */ /* 0x004fe2000fffe0ff */
[----:B------:R-:W-:-:S08]  /*4340*/  UMOV UR22, UR27 ;  /* 0x0000001b00167c82 */ /* 0x000fd00008000000 */
[----:B------:R2:W-:Y:S01]  /*4350*/  UTCBAR.2CTA.MULTICAST [UR4], URZ, UR42 ;  /* 0x000000ff040073e9 */ /* 0x0005e2000820082a */
[----:B------:R-:W-:Y:S02]  /*4360*/  NOP ;  /* 0x0000000000007918 */ /* 0x000fe40000000000 */
.L_x_77:
[----:B--2---:R-:W-:Y:S01]  /*4370*/  UIADD3 UR4, UPT, UPT, UR32, 0x1, URZ ;  /* 0x0000000120047890 */ /* 0x004fe2000fffe0ff */
[----:B------:R-:W-:-:S03]  /*4380*/  ISETP.NE.AND P0, PT, R8, 0x2, PT ;  /* 0x000000020800780c */ /* 0x000fc60003f05270 */
[----:B------:R-:W-:Y:S01]  /*4390*/  UISETP.NE.AND UP0, UPT, UR4, 0x4, UPT ;  /* 0x000000040400788c */ /* 0x000fe2000bf05270 */
[----:B-1----:R-:W-:Y:S02]  /*43a0*/  SEL R0, RZ, 0x1, P0 ;  /* 0x00000001ff007807 */ /* 0x002fe40000000000 */
[----:B------:R-:W-:Y:S01]  /*43b0*/  SEL R8, R8, RZ, P0 ;  /* 0x000000ff08087207 */ /* 0x000fe20000000000 */
[----:B------:R-:W-:Y:S01]  /*43c0*/  USEL UR5, URZ, 0x1, UP0 ;  /* 0x00000001ff057887 */ /* 0x000fe20008000000 */
[----:B------:R-:W-:Y:S01]  /*43d0*/  LOP3.LUT R3, R3, R0, RZ, 0x3c, !PT ;  /* 0x0000000003037212 */ /* 0x000fe200078e3cff */
[----:B------:R-:W-:-:S04]  /*43e0*/  USEL UR32, UR4, URZ, UP0 ;  /* 0x000000ff04207287 */ /* 0x000fc80008000000 */
[----:B------:R-:W-:Y:S01]  /*43f0*/  LOP3.LUT R9, R9, UR5, RZ, 0x3c, !PT ;  /* 0x0000000509097c12 */ /* 0x000fe2000f8e3cff */
[----:B------:R-:W-:Y:S07]  /*4400*/  @P1 BRA `(.L_x_83) ;  /* 0xfffffff800881947 */ /* 0x000fee000383ffff */
[----:B------:R-:W1:Y:S01]  /*4410*/  S2UR UR8, SR_CgaCtaId ;  /* 0x00000000000879c3 */ /* 0x000e620000008800 */
[----:B------:R-:W-:Y:S01]  /*4420*/  ELECT P0, URZ, PT ;  /* 0x0000000000ff782f */ /* 0x000fe20003800000 */
[----:B------:R-:W-:Y:S01]  /*4430*/  HFMA2 R0, -RZ, RZ, 0, 5.9604644775390625e-08 ;  /* 0x00000001ff007431 */ /* 0x000fe200000001ff */
[----:B------:R-:W-:-:S05]  /*4440*/  UMOV UR4, 0x40 ;  /* 0x0000004000047882 */ /* 0x000fca0000000000 */
[----:B------:R-:W-:Y:S01]  /*4450*/  UVIRTCOUNT.DEALLOC.SMPOOL 0x80 ;  /* 0x000000800000784c */ /* 0x000fe20000000000 */
[----:B------:R-:W-:Y:S02]  /*4460*/  UISETP.NE.AND UP1, UPT, UR48, URZ, UPT ;  /* 0x000000ff3000728c */ /* 0x000fe4000bf25270 */
[----:B-1----:R-:W-:-:S09]  /*4470*/  ULEA UR8, UR8, UR4, 0x18 ;  /* 0x0000000408087291 */ /* 0x002fd2000f8ec0ff */
[----:B------:R1:W-:Y:S01]  /*4480*/  @P0 STS.U8 [UR8+0x1c], R0 ;  /* 0x00001c00ff000988 */ /* 0x0003e20008000008 */
[----:B------:R-:W-:Y:S05]  /*4490*/  BRA.U UP1, `(.L_x_84) ;  /* 0x0000000101a07547 */ /* 0x000fea000b800000 */
[----:B------:R-:W-:Y:S01]  /*44a0*/  UIADD3 UR7, UPT, UPT, UR26, 0x150, URZ ;  /* 0x000001501a077890 */ /* 0x000fe2000fffe0ff */
[----:B------:R-:W-:-:S03]  /*44b0*/  SHF.L.U32 R3, R9, 0x1f, RZ ;  /* 0x0000001f09037819 */ /* 0x000fc600000006ff */
[----:B------:R-:W-:-:S09]  /*44c0*/  ULEA UR4, UR32, UR7, 0x3 ;  /* 0x0000000720047291 */ /* 0x000fd2000f8e18ff */
[----:B------:R-:W2:Y:S02]  /*44d0*/  SYNCS.PHASECHK.TRANS64.TRYWAIT P0, [UR4], R3 ;  /* 0x00000003ff0075a7 */ /* 0x000ea40008001104 */
[----:B--2---:R-:W-:Y:S05]  /*44e0*/  @!P0 BRA `(.L_x_85) ;  /* 0x0000005c001c8947 */ /* 0x004fea0003800000 */
.L_x_197:
        /* <DEDUP_REMOVED lines=9> */
.L_x_199:
        /* <DEDUP_REMOVED lines=9> */
.L_x_201:
[----:B------:R-:W-:-:S04]  /*4610*/  UIADD3 UR4, UPT, UPT, UR4, 0x1, URZ ;  /* 0x0000000104047890 */ /* 0x000fc8000fffe0ff */
[----:B------:R-:W-:-:S04]  /*4620*/  UISETP.NE.AND UP0, UPT, UR4, 0x4, UPT ;  /* 0x000000040400788c */ /* 0x000fc8000bf05270 */
[----:B------:R-:W-:Y:S02]  /*4630*/  USEL UR5, URZ, 0x1, UP0 ;  /* 0x00000001ff057887 */ /* 0x000fe40008000000 */
[----:B------:R-:W-:-:S04]  /*4640*/  USEL UR4, UR4, URZ, UP0 ;  /* 0x000000ff04047287 */ /* 0x000fc80008000000 */
[----:B------:R-:W-:Y:S01]  /*4650*/  ULEA UR4, UR4, UR7, 0x3 ;  /* 0x0000000704047291 */ /* 0x000fe2000f8e18ff */
[----:B-1----:R-:W-:-:S04]  /*4660*/  LOP3.LUT R3, R2, UR5, RZ, 0x3c, !PT ;  /* 0x0000000502037c12 */ /* 0x002fc8000f8e3cff */
[----:B------:R-:W-:Y:S01]  /*4670*/  SHF.L.U32 R3, R3, 0x1f, RZ ;  /* 0x0000001f03037819 */ /* 0x000fe200000006ff */
[----:B------:R-:W-:-:S04]  /*4680*/  IMAD.U32 R0, RZ, RZ, UR4 ;  /* 0x00000004ff007e24 */ /* 0x000fc8000f8e00ff */
[----:B------:R1:W2:Y:S03]  /*4690*/  SYNCS.PHASECHK.TRANS64.TRYWAIT P0, [R0+URZ], R3 ;  /* 0x00000003000075a7 */ /* 0x0002a600080011ff */
[----:B--2---:R-:W-:Y:S05]  /*46a0*/  @!P0 NANOSLEEP.SYNCS 0x989680 ;  /* 0x009896800000895d */ /* 0x004fea0003900000 */
[----:B------:R-:W2:Y:S02]  /*46b0*/  @!P0 SYNCS.PHASECHK.TRANS64 P0, [R0+URZ], R3 ;  /* 0x00000003000085a7 */ /* 0x000ea400080010ff */
[----:B--2---:R-:W-:Y:S05]  /*46c0*/  @P0 BRA `(.L_x_88) ;  /* 0x0000000000200947 */ /* 0x004fea0003800000 */
.L_x_89:
[----:B--2---:R2:W4:Y:S02]  /*46d0*/  SYNCS.PHASECHK.TRANS64.TRYWAIT P0, [R0+URZ], R3 ;  /* 0x00000003000075a7 */ /* 0x00452400080011ff */
[----:B----4-:R-:W-:Y:S05]  /*46e0*/  @!P0 NANOSLEEP.SYNCS 0x989680 ;  /* 0x009896800000895d */ /* 0x010fea0003900000 */
[----:B------:R-:W4:Y:S02]  /*46f0*/  @!P0 SYNCS.PHASECHK.TRANS64 P0, [R0+URZ], R3 ;  /* 0x00000003000085a7 */ /* 0x000f2400080010ff */
[----:B----4-:R-:W-:Y:S05]  /*4700*/  @!P0 BRA `(.L_x_89) ;  /* 0xfffffffc00f08947 */ /* 0x010fea000383ffff */
[----:B------:R-:W-:Y:S05]  /*4710*/  BRA `(.L_x_88) ;  /* 0x00000000000c7947 */ /* 0x000fea0003800000 */
.L_x_84:
[----:B------:R-:W-:-:S04]  /*4720*/  UIADD3 UR4, UPT, UPT, UR26, 0x190, URZ ;  /* 0x000001901a047890 */ /* 0x000fc8000fffe0ff */
[----:B------:R-:W-:-:S09]  /*4730*/  UPRMT UR4, UR49, 0x654, UR4 ;  /* 0x0000065431047896 */ /* 0x000fd20008000004 */
[----:B------:R-:W-:Y:S03]  /*4740*/  SYNCS.ARRIVE.TRANS64.RED.A1T0 RZ, [UR4], RZ ;  /* 0x000000ffffff79a7 */ /* 0x000fe60008100404 */
.L_x_88:
[----:B-12---:R-:W-:Y:S01]  /*4750*/  SHF.L.U32 R3, RZ, 0x1f, RZ ;  /* 0x0000001fff037819 */ /* 0x006fe200000006ff */
[----:B------:R-:W-:Y:S01]  /*4760*/  UIADD3 UR4, UPT, UPT, UR26, 0x190, URZ ;  /* 0x000001901a047890 */ /* 0x000fe2000fffe0ff */
[----:B------:R-:W-:Y:S02]  /*4770*/  PLOP3.LUT P0, PT, PT, PT, UP1, 0x80, 0x8 ;  /* 0x000000000008781c */ /* 0x000fe40003f0f018 */
[----:B------:R-:W1:Y:S02]  /*4780*/  SYNCS.PHASECHK.TRANS64.TRYWAIT P1, [UR26+0x190], R3 ;  /* 0x00019003ff0075a7 */ /* 0x000e64000802111a */
[----:B-1----:R-:W-:Y:S09]  /*4790*/  @!P1 BRA `(.L_x_90) ;  /* 0x0000005800b89947 */ /* 0x002ff20003800000 */
.L_x_203:
[----:B------:R-:W-:Y:S01]  /*47a0*/  @!UP1 UPRMT UR4, UR49, 0x654, UR4 ;  /* 0x0000065431049896 */ /* 0x000fe20008000004 */
[----:B------:R-:W-:Y:S01]  /*47b0*/  UMOV UR5, 0xffff ;  /* 0x0000ffff00057882 */ /* 0x000fe20000000000 */
[----:B------:R-:W-:-:S07]  /*47c0*/  UMOV UR6, 0x1 ;  /* 0x0000000100067882 */ /* 0x000fce0000000000 */
[----:B------:R-:W-:Y:S01]  /*47d0*/  @!P0 SYNCS.ARRIVE.TRANS64.RED.A1T0 RZ, [UR4], RZ ;  /* 0x000000ffffff89a7 */ /* 0x000fe20008100404 */
[----:B------:R-:W-:Y:S01]  /*47e0*/  NOP ;  /* 0x0000000000007918 */ /* 0x000fe20000000000 */
[----:B-1----:R-:W1:Y:S01]  /*47f0*/  LDS R0, [UR8+0x14] ;  /* 0x00001408ff007984 */ /* 0x002e620008000800 */
[----:B------:R-:W-:-:S04]  /*4800*/  ULOP3.LUT UR4, UR44, 0xffff, URZ, 0xc0, !UPT ;  /* 0x0000ffff2c047892 */ /* 0x000fc8000f8ec0ff */
[----:B------:R-:W-:-:S04]  /*4810*/  USHF.R.U32.HI UR4, URZ, 0x5, UR4 ;  /* 0x00000005ff047899 */ /* 0x000fc80008011604 */
[----:B------:R-:W-:Y:S02]  /*4820*/  USHF.L.U32 UR5, UR5, UR4, URZ ;  /* 0x0000000405057299 */ /* 0x000fe400080006ff */
[----:B------:R-:W-:-:S04]  /*4830*/  USHF.L.U32 UR4, UR6, UR4, URZ ;  /* 0x0000000406047299 */ /* 0x000fc800080006ff */
[----:B-1----:R-:W-:-:S04]  /*4840*/  LOP3.LUT R0, R0, UR5, RZ, 0xc0, !PT ;  /* 0x0000000500007c12 */ /* 0x002fc8000f8ec0ff */
[----:B------:R-:W-:-:S13]  /*4850*/  ISETP.NE.AND P0, PT, R0, UR5, PT ;  /* 0x0000000500007c0c */ /* 0x000fda000bf05270 */
[----:B------:R-:W-:Y:S05]  /*4860*/  @P0 BRA `(.L_x_91) ;  /* 0x0000000000580947 */ /* 0x000fea0003800000 */
[----:B------:R-:W1:Y:S02]  /*4870*/  LDS R0, [UR8+0x18] ;  /* 0x00001808ff007984 */ /* 0x000e640008000800 */
[----:B-1----:R-:W-:-:S04]  /*4880*/  LOP3.LUT R0, R0, UR4, RZ, 0xc0, !PT ;  /* 0x0000000400007c12 */ /* 0x002fc8000f8ec0ff */
[----:B------:R-:W-:-:S13]  /*4890*/  ISETP.NE.AND P0, PT, R0, UR4, PT ;  /* 0x0000000400007c0c */ /* 0x000fda000bf05270 */
[----:B------:R-:W-:Y:S05]  /*48a0*/  @P0 BRA `(.L_x_92) ;  /* 0x00000000003c0947 */ /* 0x000fea0003800000 */
[----:B------:R-:W1:Y:S01]  /*48b0*/  S2R R2, SR_LANEID ;  /* 0x0000000000027919 */ /* 0x000e620000000000 */
[----:B------:R-:W-:Y:S01]  /*48c0*/  ULOP3.LUT UR5, URZ, UR5, URZ, 0x33, !UPT ;  /* 0x00000005ff057292 */ /* 0x000fe2000f8e33ff */
[----:B------:R-:W-:Y:S01]  /*48d0*/  LOP3.LUT R4, RZ, UR4, RZ, 0x33, !PT ;  /* 0x00000004ff047c12 */ /* 0x000fe2000f8e33ff */
[----:B------:R-:W-:Y:S02]  /*48e0*/  VOTEU.ANY UR4, UPT, PT ;  /* 0x0000000000047886 */ /* 0x000fe400038e0100 */
[----:B------:R-:W-:Y:S01]  /*48f0*/  UFLO.U32 UR4, UR4 ;  /* 0x00000004000472bd */ /* 0x000fe200080e0000 */
[----:B------:R-:W2:Y:S01]  /*4900*/  REDUX UR6, R4 ;  /* 0x00000000040673c4 */ /* 0x000ea20000000000 */
[----:B------:R-:W-:-:S06]  /*4910*/  IMAD.U32 R0, RZ, RZ, UR5 ;  /* 0x00000005ff007e24 */ /* 0x000fcc000f8e00ff */
[----:B------:R4:W-:Y:S01]  /*4920*/  UTCATOMSWS.AND URZ, UR5 ;  /* 0x0000000500ff79e3 */ /* 0x0009e20008000000 */
[----:B------:R-:W3:Y:S01]  /*4930*/  REDUX UR7, R0 ;  /* 0x00000000000773c4 */ /* 0x000ee20000000000 */
[----:B-1----:R-:W-:Y:S01]  /*4940*/  ISETP.EQ.U32.AND P0, PT, R2, UR4, PT ;  /* 0x0000000402007c0c */ /* 0x002fe2000bf02070 */
[----:B--2---:R-:W-:Y:S01]  /*4950*/  IMAD.U32 R2, RZ, RZ, UR6 ;  /* 0x00000006ff027e24 */ /* 0x004fe2000f8e00ff */
[----:B---3--:R-:W-:-:S11]  /*4960*/  MOV R3, UR7 ;  /* 0x0000000700037c02 */ /* 0x008fd60008000f00 */
[----:B------:R4:W-:Y:S04]  /*4970*/  @P0 ATOMS.AND RZ, [UR8+0x14], R3 ;  /* 0x00001403ffff098c */ /* 0x0009e8000a800008 */
[----:B------:R4:W-:Y:S01]  /*4980*/  @P0 ATOMS.AND RZ, [UR8+0x18], R2 ;  /* 0x00001802ffff098c */ /* 0x0009e2000a800008 */
[----:B------:R-:W-:Y:S05]  /*4990*/  BRA `(.L_x_93) ;  /* 0x0000000000147947 */ /* 0x000fea0003800000 */
.L_x_92:
[----:B------:R-:W-:Y:S02]  /*49a0*/  MOV R2, 0x49c0 ;  /* 0x000049c000027802 */ /* 0x000fe40000000f00 */
[----:B---3-5:R-:W-:Y:S05]  /*49b0*/  CALL.REL.NOINC `($__internal_0_$__cuda_sm10x_tcgen05_guardrail_trap_col_being_dealloced_not_returned_by_alloc) ;  /* 0x0000005c00987944 */ /* 0x028fea0003c00000 */
[----:B------:R-:W-:Y:S05]  /*49c0*/  BRA `(.L_x_93) ;  /* 0x0000000000087947 */ /* 0x000fea0003800000 */
.L_x_91:
[----:B------:R-:W-:Y:S02]  /*49d0*/  MOV R2, 0x49f0 ;  /* 0x000049f000027802 */ /* 0x000fe40000000f00 */
[----:B---3-5:R-:W-:Y:S05]  /*49e0*/  CALL.REL.NOINC `($__internal_2_$__cuda_sm10x_tcgen05_guardrail_trap_unallocated_columns_being_dealloced) ;  /* 0x0000005c00a47944 */ /* 0x028fea0003c00000 */
.L_x_93:
[----:B------:R-:W-:Y:S01]  /*49f0*/  NOP ;  /* 0x0000000000007918 */ /* 0x000fe20000000000 */
[----:B----4-:R-:W-:Y:S05]  /*4a00*/  EXIT ;  /* 0x000000000000794d */ /* 0x010fea0003800000 */
.L_x_64:
[----:B------:R-:W-:-:S09]  /*4a10*/  UISETP.NE.OR UP0, UPT, UR18, 0x3, !UP4 ;  /* 0x000000031200788c */ /* 0x000fd2000e705670 */
[----:B------:R-:W-:Y:S05]  /*4a20*/  BRA.U UP0, `(.L_x_94) ;  /* 0x0000001100e87547 */ /* 0x000fea000b800000 */
[----:B------:R-:W2:Y:S01]  /*4a30*/  LDCU.64 UR4, c[0x0][0x888] ;  /* 0x00011100ff0477ac */ /* 0x000ea20008000a00 */
[----:B------:R-:W3:Y:S01]  /*4a40*/  LDC.64 R12, c[0x0][0x348] ;  /* 0x0000d200ff0c7b82 */ /* 0x000ee20000000a00 */
[----:B------:R-:W-:Y:S02]  /*4a50*/  HFMA2 R9, -RZ, RZ, 0, 0 ;  /* 0x00000000ff097431 */ /* 0x000fe400000001ff */
[----:B------:R-:W-:Y:S01]  /*4a60*/  IMAD.MOV.U32 R11, RZ, RZ, 0x1 ;  /* 0x00000001ff0b7424 */ /* 0x000fe200078e00ff */
[----:B------:R-:W4:Y:S01]  /*4a70*/  LDCU UR46, c[0x0][0x370] ;  /* 0x00006e00ff2e77ac */ /* 0x000f220008000800 */
[----:B------:R-:W-:Y:S01]  /*4a80*/  IMAD.MOV.U32 R10, RZ, RZ, RZ ;  /* 0x000000ffff0a7224 */ /* 0x000fe200078e00ff */
[----:B------:R-:W-:Y:S01]  /*4a90*/  MOV R3, 0x2000 ;  /* 0x0000200000037802 */ /* 0x000fe20000000f00 */
[----:B------:R-:W4:Y:S01]  /*4aa0*/  LDCU.128 UR48, c[0x0][0xb10] ;  /* 0x00016200ff3077ac */ /* 0x000f220008000c00 */
[----:B------:R-:W1:Y:S01]  /*4ab0*/  LDCU UR37, c[0x0][0x374] ;  /* 0x00006e80ff2577ac */ /* 0x000e620008000800 */
[----:B------:R-:W1:Y:S01]  /*4ac0*/  LDCU.64 UR38, c[0x0][0x890] ;  /* 0x00011200ff2677ac */ /* 0x000e620008000a00 */
[----:B--2---:R-:W-:Y:S01]  /*4ad0*/  UISETP.NE.U32.AND UP0, UPT, UR4, URZ, UPT ;  /* 0x000000ff0400728c */ /* 0x004fe2000bf05070 */
[----:B------:R-:W2:Y:S01]  /*4ae0*/  LDCU UR15, c[0x0][0xb0c] ;  /* 0x00016180ff0f77ac */ /* 0x000ea20008000800 */
[----:B------:R-:W3:Y:S01]  /*4af0*/  LDCU UR56, c[0x0][0xb20] ;  /* 0x00016400ff3877ac */ /* 0x000ee20008000800 */
[----:B------:R-:W3:Y:S01]  /*4b00*/  LDCU UR4, c[0x0][0xb30] ;  /* 0x00016600ff0477ac */ /* 0x000ee20008000800 */
[----:B------:R-:W-:Y:S01]  /*4b10*/  UMOV UR21, 0x400 ;  /* 0x0000040000157882 */ /* 0x000fe20000000000 */
[----:B----4-:R-:W-:-:S02]  /*4b20*/  UIMAD.WIDE.U32 UR6, UR46, UR48, URZ ;  /* 0x000000302e0672a5 */ /* 0x010fc4000f8e00ff */
[----:B-1----:R-:W-:Y:S02]  /*4b30*/  UIMAD.WIDE.U32 UR8, UR37, UR51, URZ ;  /* 0x00000033250872a5 */ /* 0x002fe4000f8e00ff */
[----:B------:R-:W-:Y:S02]  /*4b40*/  ULEA UR21, UR47, UR21, 0x18 ;  /* 0x000000152f157291 */ /* 0x000fe4000f8ec0ff */
[----:B------:R-:W-:Y:S02]  /*4b50*/  UISETP.NE.AND.EX UP6, UPT, UR5, URZ, UPT, UP0 ;  /* 0x000000ff0500728c */ /* 0x000fe4000bfc5300 */
[----:B------:R-:W-:Y:S02]  /*4b60*/  UISETP.NE.AND UP0, UPT, UR45, 0x1, UPT ;  /* 0x000000012d00788c */ /* 0x000fe4000bf05270 */
[----:B------:R-:W-:Y:S02]  /*4b70*/  UISETP.NE.U32.AND UP0, UPT, UR38, URZ, UPT ;  /* 0x000000ff2600728c */ /* 0x000fe4000bf05070 */
[----:B------:R-:W-:Y:S01]  /*4b80*/  UIADD3 UR52, UPT, UPT, UR21, 0xd8, URZ ;  /* 0x000000d815347890 */ /* 0x000fe2000fffe0ff */
[----:B------:R-:W-:Y:S01]  /*4b90*/  UMOV UR6, UR7 ;  /* 0x0000000700067c82 */ /* 0x000fe20008000000 */
[----:B------:R-:W-:Y:S01]  /*4ba0*/  UMOV UR53, UR9 ;  /* 0x0000000900357c82 */ /* 0x000fe20008000000 */
[----:B------:R-:W-:-:S02]  /*4bb0*/  UISETP.GE.AND UP2, UPT, UR45, 0x1, UPT ;  /* 0x000000012d00788c */ /* 0x000fc4000bf46270 */
[----:B------:R-:W-:Y:S02]  /*4bc0*/  UISETP.NE.AND.EX UP5, UPT, UR39, URZ, UPT, UP0 ;  /* 0x000000ff2700728c */ /* 0x000fe4000bfa5300 */
[----:B------:R-:W-:Y:S01]  /*4bd0*/  UPLOP3.LUT UP3, UPT, UPT, UPT, UPT, 0x40, 0x4 ;  /* 0x000000000004789c */ /* 0x000fe20003f6e870 */
[----:B------:R-:W1:Y:S01]  /*4be0*/  LDCU.64 UR22, c[0x0][0xb28] ;  /* 0x00016500ff1677ac */ /* 0x000e620008000a00 */
[----:B--2---:R-:W-:Y:S02]  /*4bf0*/  UISETP.NE.AND UP2, UPT, UR15, 0x1, UPT ;  /* 0x000000010f00788c */ /* 0x004fe4000bf45270 */
[----:B------:R-:W-:Y:S02]  /*4c00*/  UIADD3 UR41, UPT, UPT, UR21, 0xc0, URZ ;  /* 0x000000c015297890 */ /* 0x000fe4000fffe0ff */
[----:B------:R-:W-:Y:S02]  /*4c10*/  UIADD3 UR33, UPT, UPT, UR21, 0xc8, URZ ;  /* 0x000000c815217890 */ /* 0x000fe4000fffe0ff */
[----:B------:R-:W-:-:S02]  /*4c20*/  UIADD3 UR25, UPT, UPT, UR21, 0xd0, URZ ;  /* 0x000000d015197890 */ /* 0x000fc4000fffe0ff */
[----:B------:R-:W-:Y:S02]  /*4c30*/  UPRMT UR52, UR47, 0x654, UR52 ;  /* 0x000006542f347896 */ /* 0x000fe40008000034 */
[----:B------:R-:W-:Y:S02]  /*4c40*/  USHF.R.U32.HI UR54, URZ, UR49, UR6 ;  /* 0x00000031ff367299 */ /* 0x000fe40008011606 */
[----:B---3--:R-:W-:Y:S02]  /*4c50*/  USHF.R.U32.HI UR53, URZ, UR56, UR53 ;  /* 0x00000038ff357299 */ /* 0x008fe40008011635 */
[----:B------:R-:W-:Y:S02]  /*4c60*/  UISETP.NE.AND UP0, UPT, UR50, 0x1, UPT ;  /* 0x000000013200788c */ /* 0x000fe4000bf05270 */
[----:B------:R-:W-:-:S11]  /*4c70*/  UISETP.NE.AND UP4, UPT, UR4, 0x1, UPT ;  /* 0x000000010400788c */ /* 0x000fd6000bf85270 */
.L_x_105:
[C---:B------:R-:W-:Y:S02]  /*4c80*/  LEA R8, R10.reuse, UR21, 0x3 ;  /* 0x000000150a087c11 */ /* 0x040fe4000f8e18ff */
[----:B------:R-:W-:Y:S02]  /*4c90*/  SHF.L.U32 R5, R9, 0x1f, RZ ;  /* 0x0000001f09057819 */ /* 0x000fe400000006ff */
[----:B------:R-:W-:Y:S02]  /*4ca0*/  LEA R6, R10, UR21, 0x4 ;  /* 0x000000150a067c11 */ /* 0x000fe4000f8e20ff */
[----:B--2---:R-:W2:Y:S02]  /*4cb0*/  SYNCS.PHASECHK.TRANS64.TRYWAIT P0, [R8+URZ+0x110], R5 ;  /* 0x00011005080075a7 */ /* 0x004ea400080011ff */
[----:B--2---:R-:W-:Y:S05]  /*4cc0*/  @!P0 BRA `(.L_x_95) ;  /* 0x0000005400848947 */ /* 0x004fea0003800000 */
.L_x_204:
[----:B--2---:R-:W2:Y:S01]  /*4cd0*/  LDS.128 R4, [R6+0x1a0] ;  /* 0x0001a00006047984 */ /* 0x004ea20000000c00 */
[----:B------:R-:W-:Y:S01]  /*4ce0*/  UISETP.GE.AND UP0, UPT, UR45, 0x1, UPT ;  /* 0x000000012d00788c */ /* 0x000fe2000bf06270 */
[----:B------:R-:W-:Y:S01]  /*4cf0*/  @!PT LDS RZ, [RZ] ;  /* 0x00000000fffff984 */ /* 0x000fe20000000800 */
[----:B------:R-:W-:Y:S01]  /*4d00*/  @!PT LDS RZ, [RZ] ;  /* 0x00000000fffff984 */ /* 0x000fe20000000800 */
[----:B------:R-:W-:Y:S01]  /*4d10*/  @!PT LDS RZ, [RZ] ;  /* 0x00000000fffff984 */ /* 0x000fe20000000800 */
[----:B------:R-:W-:Y:S01]  /*4d20*/  @!PT LDS RZ, [RZ] ;  /* 0x00000000fffff984 */ /* 0x000fe20000000800 */
[----:B------:R3:W-:Y:S06]  /*4d30*/  MEMBAR.ALL.CTA ;  /* 0x0000000000007992 */ /* 0x0007ec0000008000 */
[----:B---3--:R-:W3:Y:S01]  /*4d40*/  FENCE.VIEW.ASYNC.S ;  /* 0x00000000000073c6 */ /* 0x008ee20000000000 */
[----:B--2---:R-:W-:Y:S11]  /*4d50*/  LOP3.LUT P0, RZ, R6, 0x1, RZ, 0xc0, !PT ;  /* 0x0000000106ff7812 */ /* 0x004ff6000780c0ff */
[----:B------:R-:W-:Y:S02]  /*4d60*/  @!UPT UIADD3 URZ, UPT, UPT, URZ, URZ, URZ ;  /* 0x000000fffffff290 */ /* 0x000fe4000fffe0ff */
[----:B---3--:R-:W-:Y:S01]  /*4d70*/  VOTEU.ANY UP2, P0 ;  /* 0x0000000000ff7886 */ /* 0x008fe20000040100 */
[----:B------:R-:W-:Y:S11]  /*4d80*/  PLOP3.LUT P0, PT, PT, PT, UP2, 0x80, 0x8 ;  /* 0x000000000008781c */ /* 0x000ff60003f0f028 */
[----:B------:R-:W-:Y:S02]  /*4d90*/  @!UPT UIADD3 URZ, UPT, UPT, URZ, URZ, URZ ;  /* 0x000000fffffff290 */ /* 0x000fe4000fffe0ff */
[----:B------:R-:W-:Y:S02]  /*4da0*/  @P0 SHF.R.U32.HI R0, RZ, 0x10, R5 ;  /* 0x00000010ff000819 */ /* 0x000fe40000011605 */
[----:B------:R-:W-:Y:S02]  /*4db0*/  @P0 MOV R2, R4 ;  /* 0x0000000400020202 */ /* 0x000fe40000000f00 */
[----:B------:R-:W-:Y:S01]  /*4dc0*/  @P0 R2UR UR4, R0 ;  /* 0x00000000000402ca */ /* 0x000fe200000e0000 */
[----:B------:R-:W-:Y:S01]  /*4dd0*/  VIADD R0, R8, 0x120 ;  /* 0x0000012008007836 */ /* 0x000fe20000000000 */
[----:B------:R-:W-:Y:S02]  /*4de0*/  @P0 LOP3.LUT R4, R5, 0xffff, RZ, 0xc0, !PT ;  /* 0x0000ffff05040812 */ /* 0x000fe400078ec0ff */
[----:B------:R-:W-:Y:S02]  /*4df0*/  @P0 R2UR UR6, R2 ;  /* 0x00000000020602ca */ /* 0x000fe400000e0000 */
[----:B------:R-:W-:Y:S02]  /*4e00*/  PRMT R0, RZ, 0x654, R0 ;  /* 0x00000654ff007816 */ /* 0x000fe40000000000 */
[----:B------:R-:W-:Y:S02]  /*4e10*/  @P0 R2UR UR5, R4 ;  /* 0x00000000040502ca */ /* 0x000fe400000e0000 */
[----:B------:R2:W-:Y:S03]  /*4e20*/  SYNCS.ARRIVE.TRANS64.RED.A1T0 RZ, [R0+URZ], RZ ;  /* 0x000000ff00ff79a7 */ /* 0x0005e600081004ff */
[----:B------:R-:W-:Y:S04]  /*4e30*/  @UP2 UMOV UR29, UR4 ;  /* 0x00000004001d2c82 */ /* 0x000fe80008000000 */
[----:B------:R-:W-:Y:S04]  /*4e40*/  @UP2 UMOV UR14, UR6 ;  /* 0x00000006000e2c82 */ /* 0x000fe80008000000 */
[----:B------:R-:W-:Y:S01]  /*4e50*/  @UP2 UMOV UR13, UR5 ;  /* 0x00000005000d2c82 */ /* 0x000fe20008000000 */
[----:B------:R-:W-:Y:S05]  /*4e60*/  BRA.U !UP0, `(.L_x_96) ;  /* 0x0000000108c07547 */ /* 0x000fea000b800000 */
[----:B------:R-:W-:Y:S02]  /*4e70*/  UIMAD.WIDE.U32 UR16, UR13, UR51, URZ ;  /* 0x000000330d1072a5 */ /* 0x000fe4000f8e00ff */
[----:B------:R-:W-:Y:S02]  /*4e80*/  UP2UR UR20, UPR, URZ, 0x4 ;  /* 0x00000004ff147883 */ /* 0x000fe40008000000 */
[----:B------:R-:W-:Y:S02]  /*4e90*/  UISETP.NE.AND UP2, UPT, UR50, 0x1, UPT ;  /* 0x000000013200788c */ /* 0x000fe4000bf45270 */
[----:B------:R-:W-:Y:S02]  /*4ea0*/  UIMAD.WIDE.U32 UR18, UR14, UR48, URZ ;  /* 0x000000300e1272a5 */ /* 0x000fe4000f8e00ff */
[----:B------:R-:W-:Y:S02]  /*4eb0*/  USEL UR4, UR37, UR53, !UP2 ;  /* 0x0000003525047287 */ /* 0x000fe4000d000000 */
[----:B------:R-:W-:Y:S02]  /*4ec0*/  UISETP.NE.AND UP0, UPT, UR15, 0x1, UPT ;  /* 0x000000010f00788c */ /* 0x000fe4000bf05270 */
[----:B------:R-:W-:Y:S02]  /*4ed0*/  UP2UR UR24, UPR, URZ, 0x2 ;  /* 0x00000002ff187883 */ /* 0x000fe40008000000 */
[----:B------:R-:W-:Y:S02]  /*4ee0*/  UISETP.NE.AND UP1, UPT, UR45, 0x1, UPT ;  /* 0x000000012d00788c */ /* 0x000fe4000bf25270 */
[----:B-1----:R-:W-:Y:S02]  /*4ef0*/  UIMAD.WIDE.U32 UR8, UR4, UR22, URZ ;  /* 0x00000016040872a5 */ /* 0x002fe4000f8e00ff */
[----:B------:R-:W-:Y:S01]  /*4f00*/  USEL UR7, UR46, UR54, !UP0 ;  /* 0x000000362e077287 */ /* 0x000fe2000c000000 */
[----:B------:R-:W-:Y:S02]  /*4f10*/  UMOV UR5, UR17 ;  /* 0x0000001100057c82 */ /* 0x000fe40008000000 */
[----:B------:R-:W-:Y:S02]  /*4f20*/  USHF.R.U32.HI UR6, URZ, UR56, UR5 ;  /* 0x00000038ff067299 */ /* 0x000fe40008011605 */
[----:B------:R-:W-:Y:S02]  /*4f30*/  UIMAD.WIDE.U32 UR10, UR7, UR22, URZ ;  /* 0x00000016070a72a5 */ /* 0x000fe4000f8e00ff */
[----:B------:R-:W-:Y:S02]  /*4f40*/  USEL UR6, UR13, UR6, !UP2 ;  /* 0x000000060d067287 */ /* 0x000fe4000d000000 */
[----:B------:R-:W-:Y:S01]  /*4f50*/  UISETP.NE.AND UP2, UPT, UR20, URZ, UPT ;  /* 0x000000ff1400728c */ /* 0x000fe2000bf45270 */
[----:B------:R-:W-:Y:S02]  /*4f60*/  UMOV UR5, UR19 ;  /* 0x0000001300057c82 */ /* 0x000fe40008000000 */
[----:B------:R-:W-:Y:S03]  /*4f70*/  USHF.R.U32.HI UR12, URZ, UR49, UR5 ;  /* 0x00000031ff0c7299 */ /* 0x000fe60008011605 */
[----:B------:R-:W-:Y:S02]  /*4f80*/  UMOV UR5, UR9 ;  /* 0x0000000900057c82 */ /* 0x000fe40008000000 */
[----:B------:R-:W-:Y:S03]  /*4f90*/  @UP1 USHF.R.U32.HI UR4, URZ, UR23, UR5 ;  /* 0x00000017ff041299 */ /* 0x000fe60008011605 */
[----:B------:R-:W-:Y:S01]  /*4fa0*/  UMOV UR5, UR11 ;  /* 0x0000000b00057c82 */ /* 0x000fe20008000000 */
[----:B------:R-:W-:Y:S02]  /*4fb0*/  UIMAD UR4, UR45, UR4, URZ ;  /* 0x000000042d0472a4 */ /* 0x000fe4000f8e02ff */
[----:B------:R-:W-:Y:S02]  /*4fc0*/  @UP1 USHF.R.U32.HI UR7, URZ, UR23, UR5 ;  /* 0x00000017ff071299 */ /* 0x000fe40008011605 */
[----:B------:R-:W-:Y:S02]  /*4fd0*/  USEL UR5, UR14, UR12, !UP0 ;  /* 0x0000000c0e057287 */ /* 0x000fe4000c000000 */
[----:B------:R-:W-:Y:S02]  /*4fe0*/  UIMAD.WIDE.U32 UR10, UR6, UR22, URZ ;  /* 0x00000016060a72a5 */ /* 0x000fe4000f8e00ff */
[----:B------:R-:W-:Y:S02]  /*4ff0*/  UIMAD UR8, UR45, UR7, URZ ;  /* 0x000000072d0872a4 */ /* 0x000fe4000f8e02ff */
[----:B------:R-:W-:Y:S03]  /*5000*/  UISETP.GE.AND UP0, UPT, UR6, UR4, UPT ;  /* 0x000000040600728c */ /* 0x000fe6000bf06270 */
[----:B------:R-:W-:Y:S01]  /*5010*/  UMOV UR4, UR11 ;  /* 0x0000000b00047c82 */ /* 0x000fe20008000000 */
[----:B------:R-:W-:Y:S02]  /*5020*/  UISETP.GE.OR UP0, UPT, UR5, UR8, UP0 ;  /* 0x000000080500728c */ /* 0x000fe40008706670 */
[----:B------:R-:W-:Y:S02]  /*5030*/  USHF.R.U32.HI UR4, URZ, UR23, UR4 ;  /* 0x00000017ff047299 */ /* 0x000fe40008011604 */
[----:B------:R-:W-:Y:S02]  /*5040*/  UIMAD.WIDE.U32 UR8, UR5, UR22, URZ ;  /* 0x00000016050872a5 */ /* 0x000fe4000f8e00ff */
[----:B------:R-:W-:Y:S04]  /*5050*/  USEL UR10, UR6, UR4, !UP1 ;  /* 0x00000004060a7287 */ /* 0x000fe8000c800000 */
[----:B------:R-:W-:Y:S01]  /*5060*/  UIADD3 UR11, UPT, UPT, -UR10, URZ, URZ ;  /* 0x000000ff0a0b7290 */ /* 0x000fe2000fffe1ff */
[----:B------:R-:W-:Y:S02]  /*5070*/  @!UP0 UMOV UR4, UR9 ;  /* 0x0000000900048c82 */ /* 0x000fe40008000000 */
[----:B------:R-:W-:Y:S02]  /*5080*/  @!UP0 USHF.R.U32.HI UR4, URZ, UR23, UR4 ;  /* 0x00000017ff048299 */ /* 0x000fe40008011604 */
[----:B------:R-:W-:Y:S02]  /*5090*/  UIMAD UR8, UR45, UR11, UR6 ;  /* 0x0000000b2d0872a4 */ /* 0x000fe4000f8e0206 */
[----:B------:R-:W-:Y:S02]  /*50a0*/  @!UP0 USEL UR4, UR5, UR4, !UP1 ;  /* 0x0000000405048287 */ /* 0x000fe4000c800000 */
[----:B------:R-:W-:Y:S02]  /*50b0*/  UISETP.NE.AND UP1, UPT, UR24, URZ, UPT ;  /* 0x000000ff1800728c */ /* 0x000fe4000bf25270 */
[----:B------:R-:W-:Y:S02]  /*50c0*/  @!UP0 UIMAD UR7, UR7, UR8, UR4 ;  /* 0x00000008070782a4 */ /* 0x000fe4000f8e0204 */
[----:B------:R-:W-:Y:S02]  /*50d0*/  @!UP0 UIADD3 UR9, UPT, UPT, UR10, -UR4, URZ ;  /* 0x800000040a098290 */ /* 0x000fe4000fffe0ff */
[----:B------:R-:W-:Y:S02]  /*50e0*/  UIADD3 UR8, UPT, UPT, -UR6, URZ, URZ ;  /* 0x000000ff06087290 */ /* 0x000fe4000fffe1ff */
[----:B------:R-:W-:Y:S02]  /*50f0*/  UIADD3 UR4, UPT, UPT, -UR5, URZ, URZ ;  /* 0x000000ff05047290 */ /* 0x000fe4000fffe1ff */
[----:B------:R-:W-:Y:S03]  /*5100*/  @!UP0 UIMAD UR6, UR9, UR45, UR5 ;  /* 0x0000002d090682a4 */ /* 0x000fe6000f8e0205 */
[----:B------:R-:W-:Y:S01]  /*5110*/  @!UP0 UMOV UR5, UR7 ;  /* 0x0000000700058c82 */ /* 0x000fe20008000000 */
[----:B------:R-:W-:Y:S02]  /*5120*/  UIMAD UR7, UR15, UR4, UR14 ;  /* 0x000000040f0772a4 */ /* 0x000fe4000f8e020e */
[----:B------:R-:W-:Y:S02]  /*5130*/  UIMAD UR4, UR50, UR8, UR13 ;  /* 0x00000008320472a4 */ /* 0x000fe4000f8e020d */
[----:B------:R-:W-:Y:S02]  /*5140*/  UIMAD UR14, UR5, UR15, UR7 ;  /* 0x0000000f050e72a4 */ /* 0x000fe4000f8e0207 */
[----:B------:R-:W-:Y:S11]  /*5150*/  UIMAD UR13, UR6, UR50, UR4 ;  /* 0x00000032060d72a4 */ /* 0x000ff6000f8e0204 */
[----:B------:R-:W-:Y:S01]  /*5160*/  @!UPT UIADD3 URZ, UPT, UPT, URZ, URZ, URZ ;  /* 0x000000fffffff290 */ /* 0x000fe2000fffe0ff */
.L_x_96:
[----:B------:R-:W3:Y:S01]  /*5170*/  @!UP4 LDCU.128 UR8, c[0x0][0xb10] ;  /* 0x00016200ff08c7ac */ /* 0x000ee20008000c00 */
[----:B------:R-:W-:Y:S02]  /*5180*/  ISETP.NE.U32.AND P0, PT, RZ, UR38, PT ;  /* 0x00000026ff007c0c */ /* 0x000fe4000bf05070 */
[----:B------:R-:W-:Y:S02]  /*5190*/  SHF.L.U32 R4, R11, 0x1f, RZ ;  /* 0x0000001f0b047819 */ /* 0x000fe400000006ff */
[----:B------:R-:W-:Y:S01]  /*51a0*/  ISETP.NE.AND.EX P0, PT, RZ, UR39, PT, P0 ;  /* 0x00000027ff007c0c */ /* 0x000fe2000bf05300 */
[----:B------:R-:W4:Y:S01]  /*51b0*/  @!UP4 LDCU UR5, c[0x0][0xb0c] ;  /* 0x00016180ff05c7ac */ /* 0x000f220008000800 */
[----:B------:R-:W-:Y:S02]  /*51c0*/  USHF.L.U32 UR42, UR30, 0x7, URZ ;  /* 0x000000071e2a7899 */ /* 0x000fe400080006ff */
[----:B------:R-:W-:Y:S02]  /*51d0*/  USHF.L.U32 UR43, UR31, 0x6, URZ ;  /* 0x000000061f2b7899 */ /* 0x000fe400080006ff */
[----:B---3--:R-:W-:Y:S07]  /*51e0*/  UIMAD.WIDE.U32 UR6, UR14, UR8, URZ ;  /* 0x000000080e0672a5 */ /* 0x008fee000f8e00ff */
[----:B------:R-:W-:Y:S01]  /*51f0*/  @!UP4 UMOV UR4, UR7 ;  /* 0x000000070004cc82 */ /* 0x000fe20008000000 */
[----:B----4-:R-:W-:Y:S02]  /*5200*/  @!UP4 UISETP.NE.AND UP0, UPT, UR5, 0x1, UPT ;  /* 0x000000010500c88c */ /* 0x010fe4000bf05270 */
[----:B------:R-:W-:Y:S02]  /*5210*/  @!UP4 USHF.R.U32.HI UR4, URZ, UR9, UR4 ;  /* 0x00000009ff04c299 */ /* 0x000fe40008011604 */
[----:B------:R-:W-:Y:S02]  /*5220*/  UIMAD.WIDE.U32 UR6, UR13, UR11, URZ ;  /* 0x0000000b0d0672a5 */ /* 0x000fe4000f8e00ff */
[----:B------:R-:W-:Y:S02]  /*5230*/  @!UP4 USEL UR8, UR14, UR4, !UP0 ;  /* 0x000000040e08c287 */ /* 0x000fe4000c000000 */
[----:B------:R-:W-:Y:S03]  /*5240*/  @!UP4 UISETP.NE.AND UP0, UPT, UR10, 0x1, UPT ;  /* 0x000000010a00c88c */ /* 0x000fe6000bf05270 */
[----:B------:R-:W-:Y:S02]  /*5250*/  @!UP4 UMOV UR6, UR7 ;  /* 0x000000070006cc82 */ /* 0x000fe40008000000 */
[----:B------:R-:W3:Y:S02]  /*5260*/  @!UP4 LDCU UR4, c[0x0][0xb20] ;  /* 0x00016400ff04c7ac */ /* 0x000ee40008000800 */
[----:B---3--:R-:W-:Y:S04]  /*5270*/  @!UP4 USHF.R.U32.HI UR6, URZ, UR4, UR6 ;  /* 0x00000004ff06c299 */ /* 0x008fe80008011606 */
[----:B------:R-:W-:Y:S04]  /*5280*/  @!UP4 USEL UR6, UR13, UR6, !UP0 ;  /* 0x000000060d06c287 */ /* 0x000fe8000c000000 */
[----:B------:R-:W-:Y:S02]  /*5290*/  @!UP4 UIADD3 UR4, UPT, UPT, -UR8, UR6, URZ ;  /* 0x000000060804c290 */ /* 0x000fe4000fffe1ff */
[----:B------:R-:W-:Y:S02]  /*52a0*/  @!UP4 UIADD3 UR6, UPT, UPT, UR8, -UR6, URZ ;  /* 0x800000060806c290 */ /* 0x000fe4000fffe0ff */
[----:B------:R-:W-:Y:S02]  /*52b0*/  @!UP4 UIMAD UR14, UR4, UR5, UR14 ;  /* 0x00000005040ec2a4 */ /* 0x000fe4000f8e020e */
[----:B------:R-:W-:Y:S01]  /*52c0*/  @!UP4 UIMAD UR13, UR6, UR10, UR13 ;  /* 0x0000000a060dc2a4 */ /* 0x000fe2000f8e020d */
[----:B------:R-:W-:Y:S11]  /*52d0*/  BRA.U UP3, `(.L_x_97) ;  /* 0x0000000103107547 */ /* 0x000ff6000b800000 */
[----:B--2---:R-:W-:Y:S04]  /*52e0*/  MOV R0, UR55 ;  /* 0x0000003700007c02 */ /* 0x004fe80008000f00 */
[----:B------:R-:W-:Y:S04]  /*52f0*/  SHF.L.U32 R5, R0, 0x1f, RZ ;  /* 0x0000001f00057819 */ /* 0x000fe800000006ff */
[----:B------:R-:W2:Y:S02]  /*5300*/  SYNCS.PHASECHK.TRANS64.TRYWAIT P1, [UR21+0x108], R5 ;  /* 0x00010805ff0075a7 */ /* 0x000ea40008021115 */
[----:B--2---:R-:W-:Y:S05]  /*5310*/  @!P1 BRA `(.L_x_98) ;  /* 0x0000005000049947 */ /* 0x004fea0003800000 */
.L_x_97:
[----:B------:R-:W-:Y:S05]  /*5320*/  BRA.U !UP5, `(.L_x_99) ;  /* 0x000000010d387547 */ /* 0x000fea000b800000 */
[----:B------:R-:W-:Y:S01]  /*5330*/  UPLOP3.LUT UP1, UPT, UPT, UPT, UP6, 0x80, 0x8 ;  /* 0x000000000008789c */ /* 0x000fe20003f2f060 */
[----:B--2---:R-:W-:Y:S01]  /*5340*/  HFMA2 R0, -RZ, RZ, 0, 5.9604644775390625e-08 ;  /* 0x00000001ff007431 */ /* 0x004fe200000001ff */
[----:B------:R-:W2:Y:S01]  /*5350*/  LDCU.64 UR8, c[0x0][0x358] ;  /* 0x00006b00ff0877ac */ /* 0x000ea20008000a00 */
[----:B------:R-:W-:Y:S03]  /*5360*/  IMAD.MOV.U32 R56, RZ, RZ, 0x1 ;  /* 0x00000001ff387424 */ /* 0x000fe600078e00ff */
[----:B------:R-:W-:Y:S05]  /*5370*/  PLOP3.LUT P1, PT, PT, PT, UP1, 0x80, 0x8 ;  /* 0x000000000008781c */ /* 0x000fea0003f2f018 */
[----:B------:R-:W3:Y:S01]  /*5380*/  @UP1 LDCU.64 UR4, c[0x0][0x888] ;  /* 0x00011100ff0417ac */ /* 0x000ee20008000a00 */
[----:B------:R-:W-:Y:S07]  /*5390*/  @UP1 UIMAD UR6, UR36, UR38, URZ ;  /* 0x00000026240612a4 */ /* 0x000fee000f8e02ff */
[----:B------:R-:W-:Y:S01]  /*53a0*/  @!P1 PRMT R56, R0, 0x7610, R56 ;  /* 0x0000761000389816 */ /* 0x000fe20000000038 */
[----:B---3--:R-:W-:Y:S06]  /*53b0*/  @UP1 UIMAD.WIDE UR4, UR6, 0x4, UR4 ;  /* 0x00000004060418a5 */ /* 0x008fec000f8e0204 */
[----:B------:R-:W-:Y:S01]  /*53c0*/  IMAD.U32 R6, RZ, RZ, UR4 ;  /* 0x00000004ff067e24 */ /* 0x000fe2000f8e00ff */
[----:B------:R-:W-:Y:S04]  /*53d0*/  MOV R7, UR5 ;  /* 0x0000000500077c02 */ /* 0x000fe80008000f00 */
[----:B------:R-:W3:Y:S01]  /*53e0*/  @!UP1 LDCU UR4, c[0x0][0x880] ;  /* 0x00011000ff0497ac */ /* 0x000ee20008000800 */
[----:B--2--5:R4:W5:Y:S02]  /*53f0*/  @P1 LDG.E R27, desc[UR8][R6.64] ;  /* 0x00000008061b1981 */ /* 0x024964000c1e1900 */
[----:B---34-:R-:W-:Y:S07]  /*5400*/  @!P1 IMAD.U32 R27, RZ, RZ, UR4 ;  /* 0x00000004ff1b9e24 */ /* 0x018fee000f8e00ff */
.L_x_99:
[----:B-----5:R-:W-:Y:S01]  /*5410*/  @!P0 FSETP.EQ.AND P2, PT, R27, RZ, PT ;  /* 0x000000ff1b00820b */ /* 0x020fe20003f42000 */
[----:B------:R-:W-:Y:S01]  /*5420*/  @!UPT UIADD3 URZ, UPT, UPT, URZ, URZ, URZ ;  /* 0x000000fffffff290 */ /* 0x000fe2000fffe0ff */
[----:B------:R-:W-:Y:S11]  /*5430*/  @!P0 BRA `(.L_x_100) ;  /* 0x0000000000148947 */ /* 0x000ff60003800000 */
[----:B------:R-:W-:Y:S02]  /*5440*/  LOP3.LUT P0, RZ, R56, 0xff, RZ, 0xc0, !PT ;  /* 0x000000ff38ff7812 */ /* 0x000fe4000780c0ff */
[----:B------:R-:W-:Y:S04]  /*5450*/  PLOP3.LUT P2, PT, PT, PT, UP1, 0x80, 0x8 ;  /* 0x000000000008781c */ /* 0x000fe80003f4f018 */
[----:B------:R-:W-:Y:S07]  /*5460*/  PLOP3.LUT P2, PT, P2, PT, PT, 0x8, 0x80 ;  /* 0x000000000080781c */ /* 0x000fee000174e170 */
[----:B------:R-:W-:Y:S11]  /*5470*/  @P0 FSETP.EQ.AND P2, PT, R27, RZ, PT ;  /* 0x000000ff1b00020b */ /* 0x000ff60003f42000 */
[----:B------:R-:W-:Y:S02]  /*5480*/  @!UPT UIADD3 URZ, UPT, UPT, URZ, URZ, URZ ;  /* 0x000000fffffff290 */ /* 0x000fe4000fffe0ff */
.L_x_100:
[----:B------:R-:W3:Y:S01]  /*5490*/  SYNCS.PHASECHK.TRANS64.TRYWAIT P0, [UR21+0xe0], R4 ;  /* 0x0000e004ff0075a7 */ /* 0x000ee20008001115 */
[----:B------:R-:W-:Y:S04]  /*54a0*/  ELECT P1, URZ, PT ;  /* 0x0000000000ff782f */ /* 0x000fe80003820000 */
[----:B------:R-:W-:Y:S01]  /*54b0*/  PLOP3.LUT P1, PT, P2, P1, PT, 0xf2, 0x2f ;  /* 0x00000000002f781c */ /* 0x000fe20001723e72 */
[----:B------:R-:W-:Y:S01]  /*54c0*/  @!UPT UIADD3 URZ, UPT, UPT, URZ, URZ, URZ ;  /* 0x000000fffffff290 */ /* 0x000fe2000fffe0ff */
[----:B---3--:R-:W-:Y:S11]  /*54d0*/  @!P0 BRA `(.L_x_101) ;  /* 0x0000004c00ac8947 */ /* 0x008ff60003800000 */
.L_x_207:
[----:B------:R-:W-:Y:S01]  /*54e0*/  @!P1 IADD3 R2, P0, PT, R12, 0x580, RZ ;  /* 0x000005800c029810 */ /* 0x000fe20007f1e0ff */
[----:B------:R-:W-:Y:S01]  /*54f0*/  VOTEU.ALL UP0, P1 ;  /* 0x0000000000ff7886 */ /* 0x000fe20000800000 */
[----:B------:R-:W-:Y:S01]  /*5500*/  UMOV UR6, 0x0 ;  /* 0x0000000000067882 */ /* 0x000fe20000000000 */
[----:B------:R-:W-:Y:S01]  /*5510*/  UMOV UR7, 0x10000000 ;  /* 0x1000000000077882 */ /* 0x000fe20000000000 */
[----:B------:R-:W-:Y:S01]  /*5520*/  @!P1 R2UR UR5, R2 ;  /* 0x00000000020592ca */ /* 0x000fe200000e0000 */
[----:B--2---:R-:W-:Y:S01]  /*5530*/  @!P1 IMAD.X R0, RZ, RZ, R13, P0 ;  /* 0x000000ffff009224 */ /* 0x004fe200000e060d */
[----:B------:R-:W-:Y:S02]  /*5540*/  @!UP0 UIADD3 UR40, UPT, UPT, UR21, 0x200, URZ ;  /* 0x0000020015288890 */ /* 0x000fe4000fffe0ff */
[----:B------:R-:W-:Y:S02]  /*5550*/  @!UP0 UIADD3 UR10, UPT, UPT, UR42, 0x40, URZ ;  /* 0x000000402a0a8890 */ /* 0x000fe4000fffe0ff */
[----:B------:R-:W-:Y:S01]  /*5560*/  @!P1 R2UR UR4, R0 ;  /* 0x00000000000492ca */ /* 0x000fe200000e0000 */
[----:B------:R-:W-:Y:S01]  /*5570*/  @!UP0 UIADD3 UR8, UPT, UPT, UR21, 0x1200, URZ ;  /* 0x0000120015088890 */ /* 0x000fe2000fffe0ff */
[----:B------:R-:W-:Y:S01]  /*5580*/  @!P1 IMAD.MOV.U32 R0, RZ, RZ, 0x2000 ;  /* 0x00002000ff009424 */ /* 0x000fe200078e00ff */
[----:B------:R-:W-:Y:S01]  /*5590*/  VOTEU.ALL UP0, P1 ;  /* 0x0000000000ff7886 */ /* 0x000fe20000800000 */
[----:B------:R-:W-:Y:S01]  /*55a0*/  UMOV UR44, UR36 ;  /* 0x00000024002c7c82 */ /* 0x000fe20008000000 */
[----:B------:R-:W-:Y:S01]  /*55b0*/  UMOV UR9, UR41 ;  /* 0x0000002900097c82 */ /* 0x000fe20008000000 */
[----:B------:R-:W-:Y:S01]  /*55c0*/  UMOV UR11, UR43 ;  /* 0x0000002b000b7c82 */ /* 0x000fe20008000000 */
[----:B------:R-:W-:Y:S01]  /*55d0*/  IMAD.U32 R6, RZ, RZ, UR5 ;  /* 0x00000005ff067e24 */ /* 0x000fe2000f8e00ff */
[----:B------:R-:W-:Y:S05]  /*55e0*/  UMOV UR12, UR36 ;  /* 0x00000024000c7c82 */ /* 0x000fea0008000000 */
[----:B------:R-:W-:Y:S01]  /*55f0*/  IMAD.U32 R7, RZ, RZ, UR4 ;  /* 0x00000004ff077e24 */ /* 0x000fe2000f8e00ff */
[----:B------:R-:W-:Y:S04]  /*5600*/  @!P1 R2UR UR4, R6 ;  /* 0x00000000060492ca */ /* 0x000fe800000e0000 */
[----:B------:R-:W-:Y:S11]  /*5610*/  @!P1 R2UR UR5, R7 ;  /* 0x00000000070592ca */ /* 0x000ff600000e0000 */
[----:B------:R-:W-:Y:S02]  /*5620*/  @!UPT UIADD3 URZ, UPT, UPT, URZ, URZ, URZ ;  /* 0x000000fffffff290 */ /* 0x000fe4000fffe0ff */
[----:B------:R-:W-:Y:S01]  /*5630*/  @!UP0 UTMALDG.3D [UR40], [UR4], desc[UR6] ;  /* 0x00000628040085b4 */ /* 0x000fe20008011000 */
[----:B------:R-:W-:Y:S05]  /*5640*/  VOTEU.ALL UP0, P1 ;  /* 0x0000000000ff7886 */ /* 0x000fea0000800000 */
[----:B------:R2:W-:Y:S01]  /*5650*/  @!UP0 UTMALDG.3D [UR8], [UR4], desc[UR6] ;  /* 0x00000608040085b4 */ /* 0x0005e20008011000 */
[----:B------:R3:W-:Y:S01]  /*5660*/  @!P1 SYNCS.ARRIVE.TRANS64.RED.A0TR RZ, [UR21+0xc0], R0 ;  /* 0x0000c000ffff99a7 */ /* 0x0007e20008300415 */
[----:B--2---:R-:W-:Y:S09]  /*5670*/  UPRMT UR4, UR47, 0x654, UR41 ;  /* 0x000006542f047896 */ /* 0x004ff20008000029 */
[----:B------:R-:W-:Y:S01]  /*5680*/  SYNCS.ARRIVE.TRANS64.RED.A1T0 RZ, [UR4], RZ ;  /* 0x000000ffffff79a7 */ /* 0x000fe20008100404 */
[----:B------:R-:W2:Y:S02]  /*5690*/  SYNCS.PHASECHK.TRANS64.TRYWAIT P0, [UR21+0xe8], R4 ;  /* 0x0000e804ff0075a7 */ /* 0x000ea40008001115 */
[----:B--23--:R-:W-:Y:S05]  /*56a0*/  @!P0 BRA `(.L_x_102) ;  /* 0x0000004c00508947 */ /* 0x00cfea0003800000 */
.L_x_209:
[----:B------:R-:W-:Y:S01]  /*56b0*/  @!P1 IADD3 R2, P0, PT, R12, 0x580, RZ ;  /* 0x000005800c029810 */ /* 0x000fe20007f1e0ff */
[----:B------:R-:W-:Y:S01]  /*56c0*/  VOTEU.ALL UP0, P1 ;  /* 0x0000000000ff7886 */ /* 0x000fe20000800000 */
[----:B------:R-:W-:Y:S01]  /*56d0*/  UMOV UR6, 0x0 ;  /* 0x0000000000067882 */ /* 0x000fe20000000000 */
[----:B------:R-:W-:Y:S01]  /*56e0*/  UMOV UR7, 0x10000000 ;  /* 0x1000000000077882 */ /* 0x000fe20000000000 */
[----:B------:R-:W-:Y:S01]  /*56f0*/  @!P1 R2UR UR5, R2 ;  /* 0x00000000020592ca */ /* 0x000fe200000e0000 */
[----:B------:R-:W-:Y:S01]  /*5700*/  @!P1 IMAD.X R0, RZ, RZ, R13, P0 ;  /* 0x000000ffff009224 */ /* 0x000fe200000e060d */
[----:B------:R-:W-:Y:S02]  /*5710*/  @!UP0 UIADD3 UR34, UPT, UPT, UR42, 0x10, URZ ;  /* 0x000000102a228890 */ /* 0x000fe4000fffe0ff */
[----:B------:R-:W-:Y:S02]  /*5720*/  @!UP0 UIADD3 UR32, UPT, UPT, UR21, 0x2200, URZ ;  /* 0x0000220015208890 */ /* 0x000fe4000fffe0ff */
[----:B------:R-:W-:Y:S01]  /*5730*/  @!P1 R2UR UR4, R0 ;  /* 0x00000000000492ca */ /* 0x000fe200000e0000 */
[----:B------:R-:W-:Y:S01]  /*5740*/  @!UP0 UIADD3 UR10, UPT, UPT, UR42, 0x50, URZ ;  /* 0x000000502a0a8890 */ /* 0x000fe2000fffe0ff */
[----:B------:R-:W-:Y:S01]  /*5750*/  @!P1 IMAD.MOV.U32 R0, RZ, RZ, 0x2000 ;  /* 0x00002000ff009424 */ /* 0x000fe200078e00ff */
[----:B------:R-:W-:Y:S01]  /*5760*/  @!UP0 UIADD3 UR8, UPT, UPT, UR21, 0x3200, URZ ;  /* 0x0000320015088890 */ /* 0x000fe2000fffe0ff */
[----:B------:R-:W-:Y:S01]  /*5770*/  VOTEU.ALL UP0, P1 ;  /* 0x0000000000ff7886 */ /* 0x000fe20000800000 */
[----:B------:R-:W-:Y:S02]  /*5780*/  UMOV UR35, UR43 ;  /* 0x0000002b00237c82 */ /* 0x000fe40008000000 */
[----:B------:R-:W-:Y:S01]  /*5790*/  IMAD.U32 R6, RZ, RZ, UR5 ;  /* 0x00000005ff067e24 */ /* 0x000fe2000f8e00ff */
[----:B------:R-:W-:Y:S01]  /*57a0*/  UMOV UR9, UR33 ;  /* 0x0000002100097c82 */ /* 0x000fe20008000000 */
[----:B------:R-:W-:Y:S01]  /*57b0*/  UMOV UR11, UR43 ;  /* 0x0000002b000b7c82 */ /* 0x000fe20008000000 */
[----:B------:R-:W-:Y:S03]  /*57c0*/  UMOV UR12, UR36 ;  /* 0x00000024000c7c82 */ /* 0x000fe60008000000 */
        /* <DEDUP_REMOVED lines=8> */
[----:B---3--:R-:W-:Y:S09]  /*5850*/  UPRMT UR4, UR47, 0x654, UR33 ;  /* 0x000006542f047896 */ /* 0x008ff20008000021 */
[----:B------:R-:W-:Y:S01]  /*5860*/  SYNCS.ARRIVE.TRANS64.RED.A1T0 RZ, [UR4], RZ ;  /* 0x000000ffffff79a7 */ /* 0x000fe20008100404 */
[----:B------:R-:W3:Y:S02]  /*5870*/  SYNCS.PHASECHK.TRANS64.TRYWAIT P0, [UR21+0xf0], R4 ;  /* 0x0000f004ff0075a7 */ /* 0x000ee40008001115 */
[----:B---34-:R-:W-:Y:S05]  /*5880*/  @!P0 BRA `(.L_x_103) ;  /* 0x0000004800f08947 */ /* 0x018fea0003800000 */
.L_x_211:
[----:B------:R-:W-:Y:S01]  /*5890*/  @!P1 IADD3 R2, P0, PT, R12, 0x580, RZ ;  /* 0x000005800c029810 */ /* 0x000fe20007f1e0ff */
[----:B------:R-:W-:Y:S01]  /*58a0*/  VOTEU.ALL UP0, P1 ;  /* 0x0000000000ff7886 */ /* 0x000fe20000800000 */
[----:B------:R-:W-:Y:S01]  /*58b0*/  UMOV UR6, 0x0 ;  /* 0x0000000000067882 */ /* 0x000fe20000000000 */
[----:B------:R-:W-:Y:S01]  /*58c0*/  UMOV UR7, 0x10000000 ;  /* 0x1000000000077882 */ /* 0x000fe20000000000 */
[----:B------:R-:W-:Y:S01]  /*58d0*/  @!P1 R2UR UR5, R2 ;  /* 0x00000000020592ca */ /* 0x000fe200000e0000 */
[----:B------:R-:W-:Y:S01]  /*58e0*/  @!P1 IMAD.X R0, RZ, RZ, R13, P0 ;  /* 0x000000ffff009224 */ /* 0x000fe200000e060d */
[----:B------:R-:W-:Y:S01]  /*58f0*/  @!UP0 UIADD3 UR26, UPT, UPT, UR42, 0x20, URZ ;  /* 0x000000202a1a8890 */ /* 0x000fe2000fffe0ff */
[----:B------:R-:W-:Y:S01]  /*5900*/  VIADD R10, R10, 0x1 ;  /* 0x000000010a0a7836 */ /* 0x000fe20000000000 */
        /* <DEDUP_REMOVED lines=10> */
[----:B------:R-:W-:Y:S01]  /*59b0*/  UMOV UR11, UR43 ;  /* 0x0000002b000b7c82 */ /* 0x000fe20008000000 */
[----:B------:R-:W-:Y:S02]  /*59c0*/  UMOV UR12, UR36 ;  /* 0x00000024000c7c82 */ /* 0x000fe40008000000 */
        /* <DEDUP_REMOVED lines=12> */
.L_x_213:
[----:B------:R-:W-:Y:S01]  /*5a90*/  UIADD3 UR31, UPT, UPT, UR14, UR63, URZ ;  /* 0x0000003f0e1f7290 */ /* 0x000fe2000fffe0ff */
[----:B------:R-:W-:Y:S01]  /*5aa0*/  @!P1 IADD3 R2, P0, PT, R12, 0x580, RZ ;  /* 0x000005800c029810 */ /* 0x000fe20007f1e0ff */
[----:B------:R-:W-:Y:S01]  /*5ab0*/  UPLOP3.LUT UP3, UPT, UPT, UPT, UPT, 0x80, 0x8 ;  /* 0x000000000008789c */ /* 0x000fe20003f6f070 */
[----:B------:R-:W-:Y:S01]  /*5ac0*/  R2UR UR24, R58 ;  /* 0x000000003a1872ca */ /* 0x000fe200000e0000 */
[----:B------:R-:W-:Y:S01]  /*5ad0*/  VOTEU.ALL UP0, P1 ;  /* 0x0000000000ff7886 */ /* 0x000fe20000800000 */
[----:B------:R-:W-:Y:S01]  /*5ae0*/  @!P1 R2UR UR5, R2 ;  /* 0x00000000020592ca */ /* 0x000fe200000e0000 */
[----:B------:R-:W-:Y:S01]  /*5af0*/  @!P1 IMAD.X R0, RZ, RZ, R13, P0 ;  /* 0x000000ffff009224 */ /* 0x000fe200000e060d */
[----:B------:R-:W-:Y:S01]  /*5b00*/  UMOV UR6, 0x0 ;  /* 0x0000000000067882 */ /* 0x000fe20000000000 */
[----:B------:R-:W-:Y:S01]  /*5b10*/  UMOV UR7, 0x10000000 ;  /* 0x1000000000077882 */ /* 0x000fe20000000000 */
[----:B------:R-:W-:Y:S01]  /*5b20*/  @!UP0 UIADD3 UR18, UPT, UPT, UR42, 0x30, URZ ;  /* 0x000000302a128890 */ /* 0x000fe2000fffe0ff */
[----:B------:R-:W-:Y:S01]  /*5b30*/  ISETP.NE.AND P0, PT, R10, 0x2, PT ;  /* 0x000000020a00780c */ /* 0x000fe20003f05270 */
[----:B------:R-:W-:Y:S01]  /*5b40*/  @!UP0 UIADD3 UR16, UPT, UPT, UR21, 0x6200, URZ ;  /* 0x0000620015108890 */ /* 0x000fe2000fffe0ff */
[----:B------:R-:W-:Y:S01]  /*5b50*/  @!P1 R2UR UR4, R0 ;  /* 0x00000000000492ca */ /* 0x000fe200000e0000 */
[----:B------:R-:W-:Y:S01]  /*5b60*/  @!UP0 UIADD3 UR17, UPT, UPT, UR21, 0xd8, URZ ;  /* 0x000000d815118890 */ /* 0x000fe2000fffe0ff */
[----:B------:R-:W-:Y:S01]  /*5b70*/  SEL R0, RZ, 0x1, P0 ;  /* 0x00000001ff007807 */ /* 0x000fe20000000000 */
[----:B------:R-:W-:Y:S01]  /*5b80*/  @!UP0 UIADD3 UR10, UPT, UPT, UR42, 0x70, URZ ;  /* 0x000000702a0a8890 */ /* 0x000fe2000fffe0ff */
[----:B------:R-:W-:Y:S01]  /*5b90*/  LOP3.LUT R11, R11, 0x1, RZ, 0x3c, !PT ;  /* 0x000000010b0b7812 */ /* 0x000fe200078e3cff */
[----:B------:R-:W-:Y:S01]  /*5ba0*/  @!UP0 UIADD3 UR8, UPT, UPT, UR21, 0x7200, URZ ;  /* 0x0000720015088890 */ /* 0x000fe2000fffe0ff */
[----:B--2---:R-:W-:Y:S01]  /*5bb0*/  IMAD.U32 R4, RZ, RZ, UR5 ;  /* 0x00000005ff047e24 */ /* 0x004fe2000f8e00ff */
[----:B------:R-:W-:Y:S01]  /*5bc0*/  VOTEU.ALL UP0, P1 ;  /* 0x0000000000ff7886 */ /* 0x000fe20000800000 */
[----:B------:R-:W-:Y:S01]  /*5bd0*/  UMOV UR19, UR43 ;  /* 0x0000002b00137c82 */ /* 0x000fe20008000000 */
[----:B------:R-:W-:Y:S01]  /*5be0*/  UMOV UR20, UR36 ;  /* 0x0000002400147c82 */ /* 0x000fe20008000000 */
[----:B------:R-:W-:Y:S01]  /*5bf0*/  UMOV UR11, UR43 ;  /* 0x0000002b000b7c82 */ /* 0x000fe20008000000 */
[----:B------:R-:W-:Y:S01]  /*5c00*/  UMOV UR12, UR36 ;  /* 0x00000024000c7c82 */ /* 0x000fe20008000000 */
[----:B------:R-:W-:Y:S01]  /*5c10*/  UMOV UR9, UR17 ;  /* 0x0000001100097c82 */ /* 0x000fe20008000000 */
[----:B------:R-:W-:Y:S01]  /*5c20*/  IMAD.U32 R5, RZ, RZ, UR4 ;  /* 0x00000004ff057e24 */ /* 0x000fe2000f8e00ff */
[----:B------:R-:W-:Y:S01]  /*5c30*/  @!P1 R2UR UR4, R4 ;  /* 0x00000000040492ca */ /* 0x000fe200000e0000 */
[----:B------:R-:W-:Y:S01]  /*5c40*/  UIADD3 UR30, UPT, UPT, UR13, UR24, URZ ;  /* 0x000000180d1e7290 */ /* 0x000fe2000fffe0ff */
[----:B------:R-:W-:Y:S01]  /*5c50*/  LOP3.LUT R9, R9, R0, RZ, 0x3c, !PT ;  /* 0x0000000009097212 */ /* 0x000fe200078e3cff */
[----:B------:R-:W-:Y:S01]  /*5c60*/  UMOV UR36, UR29 ;  /* 0x0000001d00247c82 */ /* 0x000fe20008000000 */
[----:B------:R-:W-:Y:S02]  /*5c70*/  @!P1 R2UR UR5, R5 ;  /* 0x00000000050592ca */ /* 0x000fe400000e0000 */
[----:B------:R-:W-:Y:S11]  /*5c80*/  SEL R10, R10, RZ, P0 ;  /* 0x000000ff0a0a7207 */ /* 0x000ff60000000000 */
[----:B------:R2:W-:Y:S01]  /*5c90*/  @!UP0 UTMALDG.3D [UR16], [UR4], desc[UR6] ;  /* 0x00000610040085b4 */ /* 0x0005e20008011000 */
[----:B------:R-:W-:Y:S05]  /*5ca0*/  VOTEU.ALL UP0, P1 ;  /* 0x0000000000ff7886 */ /* 0x000fea0000800000 */
[----:B------:R2:W-:Y:S01]  /*5cb0*/  @!UP0 UTMALDG.3D [UR8], [UR4], desc[UR6] ;  /* 0x00000608040085b4 */ /* 0x0005e20008011000 */
[----:B------:R2:W-:Y:S01]  /*5cc0*/  @!P1 SYNCS.ARRIVE.TRANS64.RED.A0TR RZ, [UR21+0xd8], R3 ;  /* 0x0000d803ffff99a7 */ /* 0x0005e20008300415 */
[----:B------:R-:W-:Y:S01]  /*5cd0*/  SYNCS.ARRIVE.TRANS64.RED.A1T0 RZ, [UR52], RZ ;  /* 0x000000ffffff79a7 */ /* 0x000fe20008100434 */
[----:B------:R-:W-:Y:S05]  /*5ce0*/  BRA.U UP2, `(.L_x_105) ;  /* 0xffffffed02e47547 */ /* 0x000fea000b83ffff */
[----:B--2---:R-:W-:-:S04]  /*5cf0*/  SHF.L.U32 R3, R11, 0x1f, RZ ;  /* 0x0000001f0b037819 */ /* 0x004fc800000006ff */
[----:B------:R-:W2:Y:S02]  /*5d00*/  SYNCS.PHASECHK.TRANS64.TRYWAIT P0, [UR21+0xe0], R3 ;  /* 0x0000e003ff0075a7 */ /* 0x000ea40008001115 */
[----:B--2---:R-:W-:Y:S05]  /*5d10*/  @!P0 BRA `(.L_x_106) ;  /* 0x0000004400fc8947 */ /* 0x004fea0003800000 */
.L_x_215:
[----:B------:R-:W3:Y:S02]  /*5d20*/  SYNCS.PHASECHK.TRANS64.TRYWAIT P0, [UR21+0xe8], R3 ;  /* 0x0000e803ff0075a7 */ /* 0x000ee40008001115 */
[----:B---3--:R-:W-:Y:S05]  /*5d30*/  @!P0 BRA `(.L_x_107) ;  /* 0x00000048000c8947 */ /* 0x008fea0003800000 */
.L_x_217:
[----:B------:R-:W3:Y:S02]  /*5d40*/  SYNCS.PHASECHK.TRANS64.TRYWAIT P0, [UR21+0xf0], R3 ;  /* 0x0000f003ff0075a7 */ /* 0x000ee40008001115 */
[----:B---3--:R-:W-:Y:S05]  /*5d50*/  @!P0 BRA `(.L_x_108) ;  /* 0x00000048001c8947 */ /* 0x008fea0003800000 */
.L_x_219:
[----:B--2---:R-:W-:-:S07]  /*5d60*/  MOV R0, UR21 ;  /* 0x0000001500007c02 */ /* 0x004fce0008000f00 */
.L_x_109:
[----:B--2---:R-:W-:-:S04]  /*5d70*/  SHF.L.U32 R3, R11, 0x1f, RZ ;  /* 0x0000001f0b037819 */ /* 0x004fc800000006ff */
[----:B------:R2:W3:Y:S03]  /*5d80*/  SYNCS.PHASECHK.TRANS64.TRYWAIT P0, [R0+URZ+0xf8], R3 ;  /* 0x0000f803000075a7 */ /* 0x0004e600080011ff */
[----:B---3--:R-:W-:Y:S05]  /*5d90*/  @!P0 NANOSLEEP.SYNCS 0x989680 ;  /* 0x009896800000895d */ /* 0x008fea0003900000 */
[----:B------:R-:W3:Y:S02]  /*5da0*/  @!P0 SYNCS.PHASECHK.TRANS64 P0, [R0+URZ+0xf8], R3 ;  /* 0x0000f803000085a7 */ /* 0x000ee400080010ff */
[----:B-1-3--:R-:W-:Y:S05]  /*5db0*/  @P0 EXIT ;  /* 0x000000000000094d */ /* 0x00afea0003800000 */
[----:B------:R-:W-:Y:S05]  /*5dc0*/  BRA `(.L_x_109) ;  /* 0xfffffffc00e87947 */ /* 0x000fea000383ffff */
.L_x_94:
[----:B------:R-:W-:-:S06]  /*5dd0*/  UISETP.GE.AND UP0, UPT, UR18, 0x4, UPT ;  /* 0x000000041200788c */ /* 0x000fcc000bf06270 */
[----:B------:R-:W-:-:S13]  /*5de0*/  PLOP3.LUT P0, PT, PT, PT, UP0, 0x80, 0x8 ;  /* 0x000000000008781c */ /* 0x000fda0003f0f008 */
[----:B-1----:R-:W-:Y:S05]  /*5df0*/  @!P0 EXIT ;  /* 0x000000000000894d */ /* 0x002fea0003800000 */
[----:B------:R-:W-:Y:S01]  /*5e00*/  BAR.SYNC.DEFER_BLOCKING 0x6, 0xa0 ;  /* 0x0182800000007b1d */ /* 0x000fe20000010000 */
[C---:B------:R-:W-:Y:S01]  /*5e10*/  IMAD.SHL.U32 R3, R70.reuse, 0x10, RZ ;  /* 0x0000001046037824 */ /* 0x040fe200078e00ff */
[C---:B------:R-:W-:Y:S01]  /*5e20*/  SHF.L.U32 R2, R70.reuse, 0x1, RZ ;  /* 0x0000000146027819 */ /* 0x040fe200000006ff */
[C---:B------:R-:W-:Y:S01]  /*5e30*/  IMAD.SHL.U32 R8, R57.reuse, 0x200, RZ ;  /* 0x0000020039087824 */ /* 0x040fe200078e00ff */
[C---:B------:R-:W-:Y:S01]  /*5e40*/  LOP3.LUT R71, R70.reuse, 0x60, RZ, 0xc0, !PT ;  /* 0x0000006046477812 */ /* 0x040fe200078ec0ff */
[----:B------:R-:W-:Y:S01]  /*5e50*/  IMAD.SHL.U32 R4, R57, 0x200000, RZ ;  /* 0x0020000039047824 */ /* 0x000fe200078e00ff */
[----:B------:R-:W-:Y:S02]  /*5e60*/  UMOV UR43, 0x400 ;  /* 0x00000400002b7882 */ /* 0x000fe40000000000 */
[----:B------:R-:W1:Y:S01]  /*5e70*/  LDC.64 R54, c[0x0][0x8b0] ;  /* 0x00022c00ff367b82 */ /* 0x000e620000000a00 */
[----:B------:R-:W-:Y:S01]  /*5e80*/  ULEA UR43, UR47, UR43, 0x18 ;  /* 0x0000002b2f2b7291 */ /* 0x000fe2000f8ec0ff */
[C---:B------:R-:W-:Y:S01]  /*5e90*/  LOP3.LUT R69, R3.reuse, 0x590, RZ, 0xc0, !PT ;  /* 0x0000059003457812 */ /* 0x040fe200078ec0ff */
[----:B------:R-:W2:Y:S01]  /*5ea0*/  LDCU.64 UR6, c[0x0][0x890] ;  /* 0x00011200ff0677ac */ /* 0x000ea20008000a00 */
[----:B------:R-:W-:Y:S01]  /*5eb0*/  LOP3.LUT R3, R3, 0x60, RZ, 0xc0, !PT ;  /* 0x0000006003037812 */ /* 0x000fe200078ec0ff */
[----:B------:R-:W-:Y:S01]  /*5ec0*/  IMAD.U32 R23, R70, 0x10000, RZ ;  /* 0x0001000046177824 */ /* 0x000fe200078e00ff */
[----:B------:R-:W-:Y:S01]  /*5ed0*/  LOP3.LUT R69, R69, 0x200, R8, 0xf8, !PT ;  /* 0x0000020045457812 */ /* 0x000fe200078ef808 */
[----:B------:R-:W-:Y:S01]  /*5ee0*/  UIADD3 UR4, UPT, UPT, UR43, 0x200, URZ ;  /* 0x000002002b047890 */ /* 0x000fe2000fffe0ff */
[----:B------:R-:W3:Y:S01]  /*5ef0*/  LDC.64 R52, c[0x0][0x8a8] ;  /* 0x00022a00ff347b82 */ /* 0x000ee20000000a00 */
[----:B------:R-:W-:Y:S01]  /*5f00*/  LOP3.LUT R2, R3, 0xc, R2, 0xf8, !PT ;  /* 0x0000000c03027812 */ /* 0x000fe200078ef802 */
[----:B------:R-:W-:Y:S01]  /*5f10*/  HFMA2 R22, -RZ, RZ, 0, 0 ;  /* 0x00000000ff167431 */ /* 0x000fe200000001ff */
[----:B------:R-:W-:Y:S01]  /*5f20*/  LOP3.LUT R4, R4, 0x200000, RZ, 0xc0, !PT ;  /* 0x0020000004047812 */ /* 0x000fe200078ec0ff */
[----:B------:R-:W-:Y:S01]  /*5f30*/  IMAD.MOV.U32 R66, RZ, RZ, 0x1 ;  /* 0x00000001ff427424 */ /* 0x000fe200078e00ff */
[----:B------:R-:W-:-:S02]  /*5f40*/  LOP3.LUT R69, R69, R2, RZ, 0xfc, !PT ;  /* 0x0000000245457212 */ /* 0x000fc400078efcff */
[----:B------:R-:W-:Y:S02]  /*5f50*/  CS2R R64, SRZ ;  /* 0x0000000000407805 */ /* 0x000fe4000001ff00 */
[----:B------:R-:W-:Y:S01]  /*5f60*/  MOV R60, UR4 ;  /* 0x00000004003c7c02 */ /* 0x000fe20008000f00 */
[----:B------:R-:W-:Y:S01]  /*5f70*/  IMAD.MOV.U32 R62, RZ, RZ, RZ ;  /* 0x000000ffff3e7224 */ /* 0x000fe200078e00ff */
[----:B------:R-:W4:Y:S01]  /*5f80*/  LDS R0, [UR43+0x1c0] ;  /* 0x0001c02bff007984 */ /* 0x000f220008000800 */
[----:B------:R-:W-:Y:S01]  /*5f90*/  LOP3.LUT R68, R70, 0x2, RZ, 0xc0, !PT ;  /* 0x0000000246447812 */ /* 0x000fe200078ec0ff */
[----:B------:R-:W1:Y:S01]  /*5fa0*/  LDCU UR60, c[0x0][0x370] ;  /* 0x00006e00ff3c77ac */ /* 0x000e620008000800 */
[----:B------:R-:W-:Y:S01]  /*5fb0*/  LOP3.LUT R23, R4, 0x400000, R23, 0xf8, !PT ;  /* 0x0040000004177812 */ /* 0x000fe200078ef817 */
[----:B------:R-:W-:Y:S01]  /*5fc0*/  IMAD R69, R69, 0x4, R60 ;  /* 0x0000000445457824 */ /* 0x000fe200078e023c */
[----:B------:R-:W-:Y:S01]  /*5fd0*/  LOP3.LUT R70, R70, 0x4, RZ, 0xc0, !PT ;  /* 0x0000000446467812 */ /* 0x000fe200078ec0ff */
[----:B--2---:R-:W-:Y:S01]  /*5fe0*/  IMAD.U32 R73, RZ, RZ, UR6 ;  /* 0x00000006ff497e24 */ /* 0x004fe2000f8e00ff */
[----:B------:R-:W2:Y:S01]  /*5ff0*/  LDCU UR42, c[0x0][0xb0c] ;  /* 0x00016180ff2a77ac */ /* 0x000ea20008000800 */
[----:B------:R-:W-:-:S02]  /*6000*/  IMAD.U32 R72, RZ, RZ, UR7 ;  /* 0x00000007ff487e24 */ /* 0x000fc4000f8e00ff */
[--C-:B------:R-:W-:Y:S01]  /*6010*/  IMAD R68, R68, -0x10, R69.reuse ;  /* 0xfffffff044447824 */ /* 0x100fe200078e0245 */
[----:B------:R-:W1:Y:S01]  /*6020*/  LDCU UR39, c[0x0][0xb30] ;  /* 0x00016600ff2777ac */ /* 0x000e620008000800 */
[----:B------:R-:W-:Y:S01]  /*6030*/  IMAD R67, R70, -0x10, R69 ;  /* 0xfffffff046437824 */ /* 0x000fe200078e0245 */
[----:B------:R-:W1:Y:S01]  /*6040*/  LDCU.64 UR54, c[0x0][0x888] ;  /* 0x00011100ff3677ac */ /* 0x000e620008000a00 */
[----:B------:R-:W1:Y:S01]  /*6050*/  LDCU.64 UR40, c[0x0][0xb28] ;  /* 0x00016500ff2877ac */ /* 0x000e620008000a00 */
[----:B------:R-:W1:Y:S01]  /*6060*/  LDCU.128 UR56, c[0x0][0xb10] ;  /* 0x00016200ff3877ac */ /* 0x000e620008000c00 */
[----:B------:R-:W1:Y:S01]  /*6070*/  LDCU UR53, c[0x0][0x374] ;  /* 0x00006e80ff3577ac */ /* 0x000e620008000800 */
[----:B------:R-:W-:Y:S01]  /*6080*/  UMOV UR52, URZ ;  /* 0x000000ff00347c82 */ /* 0x000fe20008000000 */
[----:B------:R-:W-:Y:S01]  /*6090*/  UMOV UR46, URZ ;  /* 0x000000ff002e7c82 */ /* 0x000fe20008000000 */
[----:B-1234-:R-:W-:-:S07]  /*60a0*/  IMAD.IADD R23, R0, 0x1, R23 ;  /* 0x0000000100177824 */ /* 0x01efce00078e0217 */
.L_x_153:
[----:B------:R-:W-:Y:S02]  /*60b0*/  LEA R3, R62, UR43, 0x3 ;  /* 0x0000002b3e037c11 */ /* 0x000fe4000f8e18ff */
[----:B------:R-:W-:Y:S02]  /*60c0*/  SHF.L.U32 R0, R64, 0x1f, RZ ;  /* 0x0000001f40007819 */ /* 0x000fe400000006ff */
[----:B-1----:R-:W-:Y:S02]  /*60d0*/  LEA R5, R62, UR43, 0x4 ;  /* 0x0000002b3e057c11 */ /* 0x002fe4000f8e20ff */
[----:B------:R-:W1:Y:S02]  /*60e0*/  SYNCS.PHASECHK.TRANS64.TRYWAIT P0, [R3+URZ+0x110], R0 ;  /* 0x00011000030075a7 */ /* 0x000e6400080011ff */
[----:B-12---:R-:W-:Y:S05]  /*60f0*/  @!P0 BRA `(.L_x_110) ;  /* 0x00000044004c8947 */ /* 0x006fea0003800000 */
.L_x_220:
        /* <DEDUP_REMOVED lines=11> */
[----:B------:R-:W-:Y:S01]  /*61b0*/  PLOP3.LUT P0, PT, PT, PT, UP1, 0x80, 0x8 ;  /* 0x000000000008781c */ /* 0x000fe20003f0f018 */
[----:B------:R-:W-:Y:S11]  /*61c0*/  UP2UR UR62, UPR, URZ, 0x2 ;  /* 0x00000002ff3e7883 */ /* 0x000ff60008000000 */
[----:B------:R-:W-:Y:S01]  /*61d0*/  @!UPT UIADD3 URZ, UPT, UPT, URZ, URZ, URZ ;  /* 0x000000fffffff290 */ /* 0x000fe2000fffe0ff */
[----:B-1----:R-:W-:Y:S02]  /*61e0*/  @P0 SHF.R.U32.HI R0, RZ, 0x10, R5 ;  /* 0x00000010ff000819 */ /* 0x002fe40000011605 */
        /* <DEDUP_REMOVED lines=12> */
[----:B------:R-:W2:Y:S01]  /*62b0*/  LDCU UR12, c[0x0][0xb20] ;  /* 0x00016400ff0c77ac */ /* 0x000ea20008000800 */
[----:B------:R-:W-:Y:S02]  /*62c0*/  UIMAD.WIDE.U32 UR4, UR53, UR59, URZ ;  /* 0x0000003b350472a5 */ /* 0x000fe4000f8e00ff */
[----:B------:R-:W-:Y:S02]  /*62d0*/  UIMAD.WIDE.U32 UR6, UR60, UR56, URZ ;  /* 0x000000383c0672a5 */ /* 0x000fe4000f8e00ff */
[----:B------:R-:W-:Y:S02]  /*62e0*/  UISETP.NE.AND UP0, UPT, UR58, 0x1, UPT ;  /* 0x000000013a00788c */ /* 0x000fe4000bf05270 */
[----:B------:R-:W-:Y:S02]  /*62f0*/  UIMAD.WIDE.U32 UR8, UR37, UR59, URZ ;  /* 0x0000003b250872a5 */ /* 0x000fe4000f8e00ff */
[----:B------:R-:W-:Y:S02]  /*6300*/  UIMAD.WIDE.U32 UR10, UR38, UR56, URZ ;  /* 0x00000038260a72a5 */ /* 0x000fe4000f8e00ff */
[----:B------:R-:W-:Y:S02]  /*6310*/  UISETP.NE.AND UP1, UPT, UR42, 0x1, UPT ;  /* 0x000000012a00788c */ /* 0x000fe4000bf25270 */
[----:B------:R-:W-:Y:S01]  /*6320*/  UISETP.NE.AND UP2, UPT, UR45, 0x1, UPT ;  /* 0x000000012d00788c */ /* 0x000fe2000bf45270 */
[----:B------:R-:W-:Y:S02]  /*6330*/  UMOV UR4, UR5 ;  /* 0x0000000500047c82 */ /* 0x000fe40008000000 */
[----:B--2---:R-:W-:Y:S03]  /*6340*/  USHF.R.U32.HI UR5, URZ, UR12, UR4 ;  /* 0x0000000cff057299 */ /* 0x004fe60008011604 */
[----:B------:R-:W-:Y:S02]  /*6350*/  UMOV UR4, UR7 ;  /* 0x0000000700047c82 */ /* 0x000fe40008000000 */
[----:B------:R-:W-:Y:S02]  /*6360*/  USHF.R.U32.HI UR7, URZ, UR57, UR4 ;  /* 0x00000039ff077299 */ /* 0x000fe40008011604 */
[----:B------:R-:W-:Y:S02]  /*6370*/  USEL UR4, UR53, UR5, !UP0 ;  /* 0x0000000535047287 */ /* 0x000fe4000c000000 */
[----:B------:R-:W-:Y:S01]  /*6380*/  USEL UR7, UR60, UR7, !UP1 ;  /* 0x000000073c077287 */ /* 0x000fe2000c800000 */
[----:B------:R-:W-:Y:S01]  /*6390*/  UMOV UR5, UR9 ;  /* 0x0000000900057c82 */ /* 0x000fe20008000000 */
[----:B------:R-:W-:Y:S02]  /*63a0*/  UIMAD.WIDE.U32 UR8, UR4, UR40, URZ ;  /* 0x00000028040872a5 */ /* 0x000fe4000f8e00ff */
[----:B------:R-:W-:Y:S03]  /*63b0*/  USHF.R.U32.HI UR6, URZ, UR12, UR5 ;  /* 0x0000000cff067299 */ /* 0x000fe60008011605 */
[----:B------:R-:W-:Y:S01]  /*63c0*/  UMOV UR5, UR11 ;  /* 0x0000000b00057c82 */ /* 0x000fe20008000000 */
[----:B------:R-:W-:Y:S02]  /*63d0*/  UIMAD.WIDE.U32 UR10, UR7, UR40, URZ ;  /* 0x00000028070a72a5 */ /* 0x000fe4000f8e00ff */
[----:B------:R-:W-:Y:S02]  /*63e0*/  USHF.R.U32.HI UR12, URZ, UR57, UR5 ;  /* 0x00000039ff0c7299 */ /* 0x000fe40008011605 */
[----:B------:R-:W-:Y:S01]  /*63f0*/  USEL UR6, UR37, UR6, !UP0 ;  /* 0x0000000625067287 */ /* 0x000fe2000c000000 */
[----:B------:R-:W-:Y:S02]  /*6400*/  UMOV UR5, UR9 ;  /* 0x0000000900057c82 */ /* 0x000fe40008000000 */
[----:B------:R-:W-:Y:S01]  /*6410*/  UMOV UR10, UR11 ;  /* 0x0000000b000a7c82 */ /* 0x000fe20008000000 */
[----:B------:R-:W-:Y:S02]  /*6420*/  @UP2 USHF.R.U32.HI UR4, URZ, UR41, UR5 ;  /* 0x00000029ff042299 */ /* 0x000fe40008011605 */
[----:B------:R-:W-:Y:S02]  /*6430*/  @UP2 USHF.R.U32.HI UR7, URZ, UR41, UR10 ;  /* 0x00000029ff072299 */ /* 0x000fe4000801160a */
[----:B------:R-:W-:Y:S02]  /*6440*/  UIMAD UR4, UR45, UR4, URZ ;  /* 0x000000042d0472a4 */ /* 0x000fe4000f8e02ff */
[----:B------:R-:W-:Y:S02]  /*6450*/  UIMAD.WIDE.U32 UR10, UR6, UR40, URZ ;  /* 0x00000028060a72a5 */ /* 0x000fe4000f8e00ff */
[----:B------:R-:W-:Y:S02]  /*6460*/  USEL UR5, UR38, UR12, !UP1 ;  /* 0x0000000c26057287 */ /* 0x000fe4000c800000 */
[----:B------:R-:W-:Y:S02]  /*6470*/  UIMAD UR8, UR45, UR7, URZ ;  /* 0x000000072d0872a4 */ /* 0x000fe4000f8e02ff */
[----:B------:R-:W-:Y:S03]  /*6480*/  UISETP.GE.AND UP0, UPT, UR6, UR4, UPT ;  /* 0x000000040600728c */ /* 0x000fe6000bf06270 */
[----:B------:R-:W-:Y:S01]  /*6490*/  UMOV UR4, UR11 ;  /* 0x0000000b00047c82 */ /* 0x000fe20008000000 */
[----:B------:R-:W-:Y:S02]  /*64a0*/  UISETP.GE.OR UP0, UPT, UR5, UR8, UP0 ;  /* 0x000000080500728c */ /* 0x000fe40008706670 */
[----:B------:R-:W-:Y:S02]  /*64b0*/  USHF.R.U32.HI UR4, URZ, UR41, UR4 ;  /* 0x00000029ff047299 */ /* 0x000fe40008011604 */
[----:B------:R-:W-:Y:S02]  /*64c0*/  UIMAD.WIDE.U32 UR8, UR5, UR40, URZ ;  /* 0x00000028050872a5 */ /* 0x000fe4000f8e00ff */
[----:B------:R-:W-:Y:S02]  /*64d0*/  USEL UR11, UR6, UR4, !UP2 ;  /* 0x00000004060b7287 */ /* 0x000fe4000d000000 */
[----:B------:R-:W-:Y:S02]  /*64e0*/  UIADD3 UR8, UPT, UPT, -UR5, URZ, URZ ;  /* 0x000000ff05087290 */ /* 0x000fe4000fffe1ff */
[----:B------:R-:W-:Y:S01]  /*64f0*/  UIADD3 UR10, UPT, UPT, -UR11, URZ, URZ ;  /* 0x000000ff0b0a7290 */ /* 0x000fe2000fffe1ff */
[----:B------:R-:W-:Y:S01]  /*6500*/  @!UP0 UMOV UR4, UR9 ;  /* 0x0000000900048c82 */ /* 0x000fe20008000000 */
[----:B------:R-:W-:Y:S02]  /*6510*/  UIADD3 UR9, UPT, UPT, -UR6, URZ, URZ ;  /* 0x000000ff06097290 */ /* 0x000fe4000fffe1ff */
[----:B------:R-:W-:Y:S02]  /*6520*/  @!UP0 USHF.R.U32.HI UR4, URZ, UR41, UR4 ;  /* 0x00000029ff048299 */ /* 0x000fe40008011604 */
[----:B------:R-:W-:Y:S02]  /*6530*/  UIMAD UR10, UR45, UR10, UR6 ;  /* 0x0000000a2d0a72a4 */ /* 0x000fe4000f8e0206 */
[----:B------:R-:W-:Y:S04]  /*6540*/  @!UP0 USEL UR4, UR5, UR4, !UP2 ;  /* 0x0000000405048287 */ /* 0x000fe8000d000000 */
[----:B------:R-:W-:Y:S02]  /*6550*/  @!UP0 UIMAD UR10, UR7, UR10, UR4 ;  /* 0x0000000a070a82a4 */ /* 0x000fe4000f8e0204 */
[----:B------:R-:W-:Y:S02]  /*6560*/  @!UP0 UIADD3 UR11, UPT, UPT, UR11, -UR4, URZ ;  /* 0x800000040b0b8290 */ /* 0x000fe4000fffe0ff */
[----:B------:R-:W-:Y:S02]  /*6570*/  UIMAD UR7, UR42, UR8, UR38 ;  /* 0x000000082a0772a4 */ /* 0x000fe4000f8e0226 */
[----:B------:R-:W-:Y:S02]  /*6580*/  @!UP0 UIMAD UR6, UR11, UR45, UR5 ;  /* 0x0000002d0b0682a4 */ /* 0x000fe4000f8e0205 */
[----:B------:R-:W-:Y:S01]  /*6590*/  UIMAD UR4, UR58, UR9, UR37 ;  /* 0x000000093a0472a4 */ /* 0x000fe2000f8e0225 */
[----:B------:R-:W-:Y:S02]  /*65a0*/  @!UP0 UMOV UR5, UR10 ;  /* 0x0000000a00058c82 */ /* 0x000fe40008000000 */
[----:B------:R-:W-:Y:S02]  /*65b0*/  UIMAD UR38, UR5, UR42, UR7 ;  /* 0x0000002a052672a4 */ /* 0x000fe4000f8e0207 */
[----:B------:R-:W-:Y:S11]  /*65c0*/  UIMAD UR37, UR6, UR58, UR4 ;  /* 0x0000003a062572a4 */ /* 0x000ff6000f8e0204 */
[----:B------:R-:W-:Y:S01]  /*65d0*/  @!UPT UIADD3 URZ, UPT, UPT, URZ, URZ, URZ ;  /* 0x000000fffffff290 */ /* 0x000fe2000fffe0ff */
.L_x_111:
[----:B------:R-:W-:Y:S01]  /*65e0*/  UISETP.NE.AND UP0, UPT, UR39, 0x1, UPT ;  /* 0x000000012700788c */ /* 0x000fe2000bf05270 */
[----:B------:R-:W-:Y:S01]  /*65f0*/  LOP3.LUT P0, RZ, R60, 0x1b0, RZ, 0xc0, !PT ;  /* 0x000001b03cff7812 */ /* 0x000fe2000780c0ff */
[----:B------:R-:W-:Y:S01]  /*6600*/  USHF.L.U32 UR50, UR31, 0x6, URZ ;  /* 0x000000061f327899 */ /* 0x000fe200080006ff */
[----:B------:R-:W-:Y:S01]  /*6610*/  BSSY.RECONVERGENT B6, `(.L_x_112) ;  /* 0x0000034000067945 */ /* 0x000fe20003800200 */
[----:B------:R-:W-:Y:S01]  /*6620*/  USHF.L.U32 UR49, UR30, 0x7, URZ ;  /* 0x000000071e317899 */ /* 0x000fe200080006ff */
[----:B------:R-:W-:Y:S06]  /*6630*/  IADD3 R62, PT, PT, R62, 0x1, RZ ;  /* 0x000000013e3e7810 */ /* 0x000fec0007ffe0ff */
[----:B------:R-:W2:Y:S01]  /*6640*/  @!UP0 LDCU.128 UR12, c[0x0][0xb10] ;  /* 0x00016200ff0c87ac */ /* 0x000ea20008000c00 */
[----:B------:R-:W3:Y:S01]  /*6650*/  @!UP0 LDCU UR5, c[0x0][0xb0c] ;  /* 0x00016180ff0587ac */ /* 0x000ee20008000800 */
[----:B------:R-:W4:Y:S01]  /*6660*/  @!UP0 LDCU UR10, c[0x0][0xb20] ;  /* 0x00016400ff0a87ac */ /* 0x000f220008000800 */
[----:B--2---:R-:W-:Y:S02]  /*6670*/  UIMAD.WIDE.U32 UR8, UR38, UR12, URZ ;  /* 0x0000000c260872a5 */ /* 0x004fe4000f8e00ff */
[----:B------:R-:W-:Y:S02]  /*6680*/  UIMAD.WIDE.U32 UR6, UR37, UR15, URZ ;  /* 0x0000000f250672a5 */ /* 0x000fe4000f8e00ff */
[----:B------:R-:W-:Y:S03]  /*6690*/  @!UP0 UISETP.NE.AND UP1, UPT, UR14, 0x1, UPT ;  /* 0x000000010e00888c */ /* 0x000fe6000bf25270 */
[----:B------:R-:W-:Y:S01]  /*66a0*/  @!UP0 UMOV UR4, UR9 ;  /* 0x0000000900048c82 */ /* 0x000fe20008000000 */
[----:B---3--:R-:W-:Y:S02]  /*66b0*/  @!UP0 UISETP.NE.AND UP2, UPT, UR5, 0x1, UPT ;  /* 0x000000010500888c */ /* 0x008fe4000bf45270 */
[----:B------:R-:W-:Y:S01]  /*66c0*/  @!UP0 USHF.R.U32.HI UR4, URZ, UR13, UR4 ;  /* 0x0000000dff048299 */ /* 0x000fe20008011604 */
[----:B------:R-:W-:Y:S02]  /*66d0*/  @!UP0 UMOV UR6, UR7 ;  /* 0x0000000700068c82 */ /* 0x000fe40008000000 */
[----:B----4-:R-:W-:Y:S02]  /*66e0*/  @!UP0 USHF.R.U32.HI UR6, URZ, UR10, UR6 ;  /* 0x0000000aff068299 */ /* 0x010fe40008011606 */
[----:B------:R-:W-:Y:S02]  /*66f0*/  @!UP0 USEL UR7, UR38, UR4, !UP2 ;  /* 0x0000000426078287 */ /* 0x000fe4000d000000 */
[----:B------:R-:W-:Y:S04]  /*6700*/  @!UP0 USEL UR6, UR37, UR6, !UP1 ;  /* 0x0000000625068287 */ /* 0x000fe8000c800000 */
[----:B------:R-:W-:Y:S02]  /*6710*/  @!UP0 UIADD3 UR4, UPT, UPT, -UR7, UR6, URZ ;  /* 0x0000000607048290 */ /* 0x000fe4000fffe1ff */
[----:B------:R-:W-:Y:S02]  /*6720*/  @!UP0 UIADD3 UR6, UPT, UPT, UR7, -UR6, URZ ;  /* 0x8000000607068290 */ /* 0x000fe4000fffe0ff */
[----:B------:R-:W-:Y:S02]  /*6730*/  @!UP0 UIMAD UR38, UR4, UR5, UR38 ;  /* 0x00000005042682a4 */ /* 0x000fe4000f8e0226 */
[----:B------:R-:W-:Y:S01]  /*6740*/  @!UP0 UIMAD UR37, UR6, UR14, UR37 ;  /* 0x0000000e062582a4 */ /* 0x000fe2000f8e0225 */
[----:B------:R-:W-:Y:S11]  /*6750*/  @!P0 BRA `(.L_x_113) ;  /* 0x00000000007c8947 */ /* 0x000ff60003800000 */
[----:B------:R-:W2:Y:S01]  /*6760*/  LDCU.64 UR8, c[0x4][0x80] ;  /* 0x01001000ff0877ac */ /* 0x000ea20008000a00 */
[----:B------:R-:W-:Y:S01]  /*6770*/  MOV R2, 0x0 ;  /* 0x0000000000027802 */ /* 0x000fe20000000f00 */
[----:B------:R-:W-:Y:S02]  /*6780*/  HFMA2 R12, -RZ, RZ, 0, 5.9604644775390625e-08 ;  /* 0x00000001ff0c7431 */ /* 0x000fe400000001ff */
[----:B------:R-:W-:Y:S01]  /*6790*/  IMAD.MOV.U32 R8, RZ, RZ, 0x70 ;  /* 0x00000070ff087424 */ /* 0x000fe200078e00ff */
[----:B------:R3:W4:Y:S01]  /*67a0*/  LDC.64 R14, c[0x4][R2] ;  /* 0x01000000020e7b82 */ /* 0x0007220000000a00 */
[----:B------:R-:W1:Y:S01]  /*67b0*/  LDCU.64 UR6, c[0x4][0x88] ;  /* 0x01001100ff0677ac */ /* 0x000e620008000a00 */
[----:B------:R-:W-:Y:S01]  /*67c0*/  IMAD.MOV.U32 R13, RZ, RZ, RZ ;  /* 0x000000ffff0d7224 */ /* 0x000fe200078e00ff */
[----:B------:R-:W1:Y:S01]  /*67d0*/  LDCU.64 UR4, c[0x4][0x8] ;  /* 0x01000100ff0477ac */ /* 0x000e620008000a00 */
[----:B--2---:R-:W-:Y:S01]  /*67e0*/  MOV R5, UR9 ;  /* 0x0000000900057c02 */ /* 0x004fe20008000f00 */
[----:B------:R-:W-:Y:S01]  /*67f0*/  IMAD.U32 R4, RZ, RZ, UR8 ;  /* 0x00000008ff047e24 */ /* 0x000fe2000f8e00ff */
[----:B-1----:R-:W-:Y:S01]  /*6800*/  MOV R7, UR7 ;  /* 0x0000000700077c02 */ /* 0x002fe20008000f00 */
[----:B------:R-:W-:Y:S01]  /*6810*/  IMAD.U32 R6, RZ, RZ, UR6 ;  /* 0x00000006ff067e24 */ /* 0x000fe2000f8e00ff */
[----:B------:R-:W-:Y:S01]  /*6820*/  MOV R11, UR5 ;  /* 0x00000005000b7c02 */ /* 0x000fe20008000f00 */
[----:B------:R-:W-:Y:S02]  /*6830*/  IMAD.U32 R10, RZ, RZ, UR4 ;  /* 0x00000004ff0a7e24 */ /* 0x000fe4000f8e00ff */
[----:B------:R-:W-:Y:S07]  /*6840*/  LEPC R20, `(.L_x_114) ;  /* 0x000000001014794e */ /* 0x000fee0000000000 */
[----:B---345:R-:W-:Y:S05]  /*6850*/  CALL.ABS.NOINC R14 ;  /* 0x000000000e007343 */ /* 0x038fea0003c00000 */
.L_x_114:
[----:B------:R-:W1:Y:S01]  /*6860*/  LDCU.64 UR8, c[0x4][0x80] ;  /* 0x01001000ff0877ac */ /* 0x000e620008000a00 */
[----:B------:R-:W2:Y:S01]  /*6870*/  LDC.64 R2, c[0x4][R2] ;  /* 0x0100000002027b82 */ /* 0x000ea20000000a00 */
[----:B------:R-:W-:Y:S02]  /*6880*/  HFMA2 R12, -RZ, RZ, 0, 5.9604644775390625e-08 ;  /* 0x00000001ff0c7431 */ /* 0x000fe400000001ff */
[----:B------:R-:W-:Y:S02]  /*6890*/  IMAD.MOV.U32 R8, RZ, RZ, 0x70 ;  /* 0x00000070ff087424 */ /* 0x000fe400078e00ff */
[----:B------:R-:W-:Y:S01]  /*68a0*/  IMAD.MOV.U32 R13, RZ, RZ, RZ ;  /* 0x000000ffff0d7224 */ /* 0x000fe200078e00ff */
[----:B------:R-:W3:Y:S01]  /*68b0*/  LDCU.64 UR6, c[0x4][0x88] ;  /* 0x01001100ff0677ac */ /* 0x000ee20008000a00 */
[----:B------:R-:W4:Y:S01]  /*68c0*/  LDCU.64 UR4, c[0x4][0x8] ;  /* 0x01000100ff0477ac */ /* 0x000f220008000a00 */
[----:B-1----:R-:W-:Y:S02]  /*68d0*/  MOV R4, UR8 ;  /* 0x0000000800047c02 */ /* 0x002fe40008000f00 */
[----:B------:R-:W-:Y:S02]  /*68e0*/  MOV R5, UR9 ;  /* 0x0000000900057c02 */ /* 0x000fe40008000f00 */
[----:B---3--:R-:W-:Y:S01]  /*68f0*/  MOV R7, UR7 ;  /* 0x0000000700077c02 */ /* 0x008fe20008000f00 */
[----:B------:R-:W-:Y:S01]  /*6900*/  IMAD.U32 R6, RZ, RZ, UR6 ;  /* 0x00000006ff067e24 */ /* 0x000fe2000f8e00ff */
[----:B----4-:R-:W-:Y:S01]  /*6910*/  MOV R11, UR5 ;  /* 0x00000005000b7c02 */ /* 0x010fe20008000f00 */
[----:B------:R-:W-:Y:S02]  /*6920*/  IMAD.U32 R10, RZ, RZ, UR4 ;  /* 0x00000004ff0a7e24 */ /* 0x000fe4000f8e00ff */
[----:B------:R-:W-:Y:S07]  /*6930*/  LEPC R20, `(.L_x_113) ;  /* 0x000000001014794e */ /* 0x000fee0000000000 */
[----:B--2---:R-:W-:Y:S05]  /*6940*/  CALL.ABS.NOINC R2 ;  /* 0x0000000002007343 */ /* 0x004fea0003c00000 */
.L_x_113:
[----:B------:R-:W-:Y:S05]  /*6950*/  BSYNC.RECONVERGENT B6 ;  /* 0x0000000000067941 */ /* 0x000fea0003800200 */
.L_x_112:
[----:B------:R-:W-:Y:S02]  /*6960*/  R2UR UR6, R59 ;  /* 0x000000003b0672ca */ /* 0x000fe400000e0000 */
[----:B------:R-:W-:Y:S02]  /*6970*/  R2UR UR5, R73 ;  /* 0x00000000490572ca */ /* 0x000fe400000e0000 */
[----:B------:R-:W-:Y:S02]  /*6980*/  R2UR UR4, R72 ;  /* 0x00000000480472ca */ /* 0x000fe400000e0000 */
[----:B------:R-:W-:Y:S02]  /*6990*/  ISETP.NE.U32.AND P4, PT, R54, RZ, PT ;  /* 0x000000ff3600720c */ /* 0x000fe40003f85070 */
[----:B------:R-:W-:Y:S02]  /*69a0*/  ISETP.NE.U32.AND P2, PT, RZ, UR54, PT ;  /* 0x00000036ff007c0c */ /* 0x000fe4000bf45070 */
[----:B------:R-:W-:Y:S02]  /*69b0*/  ISETP.NE.AND.EX P4, PT, R55, RZ, PT, P4 ;  /* 0x000000ff3700720c */ /* 0x000fe40003f85340 */
[----:B------:R-:W-:Y:S01]  /*69c0*/  ISETP.NE.AND.EX P2, PT, RZ, UR55, PT, P2 ;  /* 0x00000037ff007c0c */ /* 0x000fe2000bf45320 */
[----:B------:R-:W-:Y:S02]  /*69d0*/  UISETP.NE.AND UP2, UPT, UR6, URZ, UPT ;  /* 0x000000ff0600728c */ /* 0x000fe4000bf45270 */
[----:B------:R-:W-:Y:S04]  /*69e0*/  UISETP.NE.U32.AND UP0, UPT, UR5, URZ, UPT ;  /* 0x000000ff0500728c */ /* 0x000fe8000bf05070 */
[----:B------:R-:W-:Y:S01]  /*69f0*/  UISETP.NE.AND.EX UP1, UPT, UR4, URZ, UPT, UP0 ;  /* 0x000000ff0400728c */ /* 0x000fe2000bf25300 */
[----:B------:R-:W-:Y:S01]  /*6a00*/  PLOP3.LUT P1, PT, PT, PT, UP2, 0x80, 0x8 ;  /* 0x000000000008781c */ /* 0x000fe20003f2f028 */
[----:B------:R-:W-:Y:S03]  /*6a10*/  UPLOP3.LUT UP0, UPT, UPT, UPT, UPT, 0x40, 0x4 ;  /* 0x000000000004789c */ /* 0x000fe60003f0e870 */
[----:B------:R-:W-:Y:S06]  /*6a20*/  @UP2 UPLOP3.LUT UP0, UPT, UPT, UPT, UP1, 0x80, 0x8 ;  /* 0x000000000008289c */ /* 0x000fec0003f0f010 */
[----:B------:R-:W-:Y:S01]  /*6a30*/  PLOP3.LUT P0, PT, PT, PT, UP0, 0x80, 0x8 ;  /* 0x000000000008781c */ /* 0x000fe20003f0f008 */
[----:B------:R-:W-:Y:S01]  /*6a40*/  @!UPT UIADD3 URZ, UPT, UPT, URZ, URZ, URZ ;  /* 0x000000fffffff290 */ /* 0x000fe2000fffe0ff */
[----:B------:R-:W-:Y:S11]  /*6a50*/  BRA.U !UP1, `(.L_x_115) ;  /* 0x0000000109407547 */ /* 0x000ff6000b800000 */
[----:B------:R-:W-:Y:S01]  /*6a60*/  UISETP.NE.U32.AND UP0, UPT, UR54, URZ, UPT ;  /* 0x000000ff3600728c */ /* 0x000fe2000bf05070 */
[----:B------:R-:W-:Y:S01]  /*6a70*/  R2UR UR6, R73 ;  /* 0x00000000490672ca */ /* 0x000fe200000e0000 */
[----:B------:R-:W2:Y:S01]  /*6a80*/  LDCU.64 UR8, c[0x0][0x358] ;  /* 0x00006b00ff0877ac */ /* 0x000ea20008000a00 */
[----:B------:R-:W-:Y:S02]  /*6a90*/  HFMA2 R56, -RZ, RZ, 0, 5.9604644775390625e-08 ;  /* 0x00000001ff387431 */ /* 0x000fe400000001ff */
[----:B-1----:R-:W-:Y:S01]  /*6aa0*/  IMAD.MOV.U32 R0, RZ, RZ, 0x1 ;  /* 0x00000001ff007424 */ /* 0x002fe200078e00ff */
[----:B------:R-:W-:Y:S06]  /*6ab0*/  UISETP.NE.AND.EX UP0, UPT, UR55, URZ, UPT, UP0 ;  /* 0x000000ff3700728c */ /* 0x000fec000bf05300 */
[----:B------:R-:W-:Y:S05]  /*6ac0*/  PLOP3.LUT P3, PT, PT, PT, UP0, 0x80, 0x8 ;  /* 0x000000000008781c */ /* 0x000fea0003f6f008 */
[----:B------:R-:W1:Y:S01]  /*6ad0*/  @UP0 LDCU.64 UR4, c[0x0][0x888] ;  /* 0x00011100ff0407ac */ /* 0x000e620008000a00 */
[----:B------:R-:W-:Y:S07]  /*6ae0*/  @UP0 UIMAD UR6, UR36, UR6, URZ ;  /* 0x00000006240602a4 */ /* 0x000fee000f8e02ff */
[----:B------:R-:W-:Y:S01]  /*6af0*/  @!P3 PRMT R56, R0, 0x7610, R56 ;  /* 0x000076100038b816 */ /* 0x000fe20000000038 */
[----:B-1----:R-:W-:Y:S06]  /*6b00*/  @UP0 UIMAD.WIDE UR4, UR6, 0x4, UR4 ;  /* 0x00000004060408a5 */ /* 0x002fec000f8e0204 */
[----:B------:R-:W-:Y:S02]  /*6b10*/  IMAD.U32 R2, RZ, RZ, UR4 ;  /* 0x00000004ff027e24 */ /* 0x000fe4000f8e00ff */
[----:B------:R-:W-:Y:S03]  /*6b20*/  IMAD.U32 R3, RZ, RZ, UR5 ;  /* 0x00000005ff037e24 */ /* 0x000fe6000f8e00ff */
[----:B------:R-:W1:Y:S02]  /*6b30*/  @!UP0 LDCU UR4, c[0x0][0x880] ;  /* 0x00011000ff0487ac */ /* 0x000e640008000800 */
[----:B--2--5:R2:W5:Y:S02]  /*6b40*/  @P3 LDG.E R27, desc[UR8][R2.64] ;  /* 0x00000008021b3981 */ /* 0x024564000c1e1900 */
[----:B-12---:R-:W-:Y:S02]  /*6b50*/  @!P3 MOV R27, UR4 ;  /* 0x00000004001bbc02 */ /* 0x006fe40008000f00 */
.L_x_115:
[----:B------:R-:W-:Y:S05]  /*6b60*/  @!P4 BRA `(.L_x_116) ;  /* 0x000000000024c947 */ /* 0x000fea0003800000 */
[----:B------:R-:W-:Y:S01]  /*6b70*/  ISETP.NE.U32.AND P3, PT, R52, RZ, PT ;  /* 0x000000ff3400720c */ /* 0x000fe20003f65070 */
[----:B------:R-:W2:Y:S03]  /*6b80*/  LDCU.64 UR4, c[0x0][0x358] ;  /* 0x00006b00ff0477ac */ /* 0x000ea60008000a00 */
[----:B------:R-:W-:Y:S11]  /*6b90*/  ISETP.NE.AND.EX P3, PT, R53, RZ, PT, P3 ;  /* 0x000000ff3500720c */ /* 0x000ff60003f65330 */
[----:B------:R-:W-:Y:S02]  /*6ba0*/  @!UPT UIADD3 URZ, UPT, UPT, URZ, URZ, URZ ;  /* 0x000000fffffff290 */ /* 0x000fe4000fffe0ff */
[----:B------:R-:W3:Y:S01]  /*6bb0*/  @P3 LDC.64 R2, c[0x0][0x8a8] ;  /* 0x00022a00ff023b82 */ /* 0x000ee20000000a00 */
[----:B-1----:R-:W-:Y:S04]  /*6bc0*/  @P3 IMAD R0, R54, UR36, RZ ;  /* 0x0000002436003c24 */ /* 0x002fe8000f8e02ff */
[----:B---3--:R-:W-:Y:S05]  /*6bd0*/  @P3 IMAD.WIDE R2, R0, 0x4, R2 ;  /* 0x0000000400023825 */ /* 0x008fea00078e0202 */
[----:B--2--5:R2:W5:Y:S02]  /*6be0*/  @P3 LDG.E R24, desc[UR4][R2.64] ;  /* 0x0000000402183981 */ /* 0x024564000c1e1900 */
[----:B--2---:R-:W3:Y:S02]  /*6bf0*/  @!P3 LDC R24, c[0x0][0x8a0] ;  /* 0x00022800ff18bb82 */ /* 0x004ee40000000800 */
.L_x_116:
[----:B-----5:R-:W-:Y:S01]  /*6c00*/  FSETP.NEU.AND P3, PT, R27, RZ, PT ;  /* 0x000000ff1b00720b */ /* 0x020fe20003f6d000 */
[----:B------:R-:W-:Y:S01]  /*6c10*/  BSSY B1, `(.L_x_117) ;  /* 0x0000039000017945 */ /* 0x000fe20003800000 */
[----:B------:R-:W-:Y:S01]  /*6c20*/  SEL R3, RZ, 0xffffffff, P2 ;  /* 0xffffffffff037807 */ /* 0x000fe20001000000 */
[----:B------:R-:W-:Y:S01]  /*6c30*/  IMAD.MOV.U32 R35, RZ, RZ, 0x1 ;  /* 0x00000001ff237424 */ /* 0x000fe200078e00ff */
[----:B------:R-:W-:Y:S01]  /*6c40*/  @P1 LOP3.LUT P2, RZ, R56, 0xff, RZ, 0xc0, !PT ;  /* 0x000000ff38ff1812 */ /* 0x000fe2000784c0ff */
[----:B------:R-:W-:Y:S01]  /*6c50*/  IMAD R25, R22, 0x40, R23 ;  /* 0x0000004016197824 */ /* 0x000fe200078e0217 */
[----:B------:R-:W-:Y:S01]  /*6c60*/  @P1 SEL R2, RZ, 0xffffffff, P3 ;  /* 0xffffffffff021807 */ /* 0x000fe20001800000 */
[----:B------:R-:W-:Y:S01]  /*6c70*/  IMAD R63, R70, -0x10, R68 ;  /* 0xfffffff0463f7824 */ /* 0x000fe200078e0244 */
[----:B------:R-:W-:Y:S01]  /*6c80*/  LOP3.LUT R66, R66, 0x1, RZ, 0x3c, !PT ;  /* 0x0000000142427812 */ /* 0x000fe200078e3cff */
[----:B------:R-:W-:Y:S01]  /*6c90*/  IMAD.MOV.U32 R34, RZ, RZ, RZ ;  /* 0x000000ffff227224 */ /* 0x000fe200078e00ff */
[----:B------:R-:W-:Y:S02]  /*6ca0*/  @P0 SEL R2, R3, R2, !P2 ;  /* 0x0000000203020207 */ /* 0x000fe40005000000 */
[----:B------:R-:W-:Y:S02]  /*6cb0*/  CS2R R38, SRZ ;  /* 0x0000000000267805 */ /* 0x000fe4000001ff00 */
[----:B------:R-:W-:Y:S02]  /*6cc0*/  LEA R75, R22, UR43, 0x3 ;  /* 0x0000002b164b7c11 */ /* 0x000fe4000f8e18ff */
[----:B------:R-:W-:Y:S02]  /*6cd0*/  CS2R R36, SRZ ;  /* 0x0000000000247805 */ /* 0x000fe4000001ff00 */
[----:B------:R-:W-:Y:S02]  /*6ce0*/  @P1 LOP3.LUT R2, R2, 0x1, RZ, 0xc0, !PT ;  /* 0x0000000102021812 */ /* 0x000fe400078ec0ff */
[----:B------:R-:W-:Y:S02]  /*6cf0*/  CS2R R42, SRZ ;  /* 0x00000000002a7805 */ /* 0x000fe4000001ff00 */
[----:B-1----:R-:W-:Y:S02]  /*6d00*/  SHF.L.U32 R0, R65, 0x1f, RZ ;  /* 0x0000001f41007819 */ /* 0x002fe400000006ff */
[----:B------:R-:W-:Y:S02]  /*6d10*/  CS2R R40, SRZ ;  /* 0x0000000000287805 */ /* 0x000fe4000001ff00 */
[----:B------:R-:W-:Y:S02]  /*6d20*/  ISETP.NE.U32.OR P5, PT, R2, 0x1, !P1 ;  /* 0x000000010200780c */ /* 0x000fe40004fa5470 */
[----:B------:R-:W-:Y:S02]  /*6d30*/  CS2R R46, SRZ ;  /* 0x00000000002e7805 */ /* 0x000fe4000001ff00 */
[----:B------:R-:W-:Y:S02]  /*6d40*/  PLOP3.LUT P2, PT, PT, PT, UP1, 0x80, 0x8 ;  /* 0x000000000008781c */ /* 0x000fe40003f4f018 */
[----:B------:R-:W-:Y:S02]  /*6d50*/  CS2R R44, SRZ ;  /* 0x00000000002c7805 */ /* 0x000fe4000001ff00 */
[----:B------:R-:W-:Y:S02]  /*6d60*/  LOP3.LUT P4, R61, R56, 0xff, RZ, 0xc0, !PT ;  /* 0x000000ff383d7812 */ /* 0x000fe4000788c0ff */
[----:B------:R-:W-:Y:S02]  /*6d70*/  CS2R R50, SRZ ;  /* 0x0000000000327805 */ /* 0x000fe4000001ff00 */
[----:B------:R-:W-:Y:S02]  /*6d80*/  SEL R2, RZ, 0xffffffff, P3 ;  /* 0xffffffffff027807 */ /* 0x000fe40001800000 */
[----:B------:R-:W-:Y:S02]  /*6d90*/  CS2R R48, SRZ ;  /* 0x0000000000307805 */ /* 0x000fe4000001ff00 */
[----:B------:R-:W-:Y:S02]  /*6da0*/  P2R R74, PR, RZ, 0x20 ;  /* 0x00000020ff4a7803 */ /* 0x000fe40000000000 */
[----:B------:R-:W-:Y:S02]  /*6db0*/  @P5 SHF.L.U32 R4, R66, 0x1f, RZ ;  /* 0x0000001f42045819 */ /* 0x000fe400000006ff */
[----:B------:R-:W-:Y:S02]  /*6dc0*/  @P2 SEL R2, R3, R2, !P4 ;  /* 0x0000000203022207 */ /* 0x000fe40006000000 */
[----:B------:R-:W1:Y:S02]  /*6dd0*/  @P5 SYNCS.PHASECHK.TRANS64.TRYWAIT P1, [UR43+0xc0], R4 ;  /* 0x0000c004ff0055a7 */ /* 0x000e64000802112b */
[----:B------:R-:W-:Y:S04]  /*6de0*/  LOP3.LUT R2, R2, 0x1, RZ, 0xc0, !PT ;  /* 0x0000000102027812 */ /* 0x000fe800078ec0ff */
[----:B------:R-:W-:Y:S04]  /*6df0*/  ISETP.NE.U32.AND P2, PT, R2, 0x1, PT ;  /* 0x000000010200780c */ /* 0x000fe80003f45070 */
[----:B------:R-:W-:Y:S01]  /*6e00*/  P2R R76, PR, RZ, 0x4 ;  /* 0x00000004ff4c7803 */ /* 0x000fe20000000000 */
[----:B------:R2:W4:Y:S01]  /*6e10*/  SYNCS.PHASECHK.TRANS64.TRYWAIT P0, [R75+URZ+0x130], R0 ;  /* 0x000130004b0075a7 */ /* 0x00052200080011ff */
[----:B-1----:R-:W-:Y:S01]  /*6e20*/  @P5 SEL R35, RZ, 0x1, !P1 ;  /* 0x00000001ff235807 */ /* 0x002fe20004800000 */
[----:B--2---:R-:W-:Y:S06]  /*6e30*/  @!P5 BRA `(.L_x_118) ;  /* 0x000000000058d947 */ /* 0x004fec0003800000 */
[----:B------:R-:W-:Y:S01]  /*6e40*/  IMAD.MOV.U32 R39, RZ, RZ, RZ ;  /* 0x000000ffff277224 */ /* 0x000fe200078e00ff */
[----:B------:R-:W-:Y:S01]  /*6e50*/  ISETP.NE.AND P1, PT, R35, RZ, PT ;  /* 0x000000ff2300720c */ /* 0x000fe20003f25270 */
[----:B------:R-:W-:Y:S01]  /*6e60*/  BSSY B0, `(.L_x_119) ;  /* 0x000000c000007945 */ /* 0x000fe20003800000 */
[----:B------:R-:W-:Y:S02]  /*6e70*/  CS2R R50, SRZ ;  /* 0x0000000000327805 */ /* 0x000fe4000001ff00 */
[----:B------:R-:W-:Y:S02]  /*6e80*/  CS2R R48, SRZ ;  /* 0x0000000000307805 */ /* 0x000fe4000001ff00 */
[----:B------:R-:W-:Y:S02]  /*6e90*/  CS2R R46, SRZ ;  /* 0x00000000002e7805 */ /* 0x000fe4000001ff00 */
[----:B------:R-:W-:Y:S02]  /*6ea0*/  CS2R R44, SRZ ;  /* 0x00000000002c7805 */ /* 0x000fe4000001ff00 */
[----:B------:R-:W-:Y:S02]  /*6eb0*/  CS2R R42, SRZ ;  /* 0x00000000002a7805 */ /* 0x000fe4000001ff00 */
[----:B------:R-:W-:Y:S02]  /*6ec0*/  CS2R R40, SRZ ;  /* 0x0000000000287805 */ /* 0x000fe4000001ff00 */
[----:B------:R-:W-:Y:S01]  /*6ed0*/  CS2R R36, SRZ ;  /* 0x0000000000247805 */ /* 0x000fe2000001ff00 */
[----:B------:R-:W-:Y:S06]  /*6ee0*/  @P1 BRA `(.L_x_120) ;  /* 0x00000000000c1947 */ /* 0x000fec0003800000 */
[----:B------:R-:W-:Y:S04]  /*6ef0*/  SHF.L.U32 R3, R66, 0x1f, RZ ;  /* 0x0000001f42037819 */ /* 0x000fe800000006ff */
[----:B------:R-:W1:Y:S02]  /*6f00*/  SYNCS.PHASECHK.TRANS64.TRYWAIT P1, [UR43+0xc0], R3 ;  /* 0x0000c003ff0075a7 */ /* 0x000e64000802112b */
[----:B-1----:R-:W-:Y:S05]  /*6f10*/  @!P1 BRA `(.L_x_121) ;  /* 0x0000003400d89947 */ /* 0x002fea0003800000 */
.L_x_120:
[----:B------:R-:W-:Y:S05]  /*6f20*/  BSYNC B0 ;  /* 0x0000000000007941 */ /* 0x000fea0003800000 */
.L_x_119:
[----:B------:R-:W-:Y:S01]  /*6f30*/  ISETP.NE.AND P1, PT, R76, RZ, PT ;  /* 0x000000ff4c00720c */ /* 0x000fe20003f25270 */
[----:B------:R-:W-:Y:S11]  /*6f40*/  HFMA2 R34, -RZ, RZ, 0, 5.9604644775390625e-08 ;  /* 0x00000001ff227431 */ /* 0x000ff600000001ff */
[----:B------:R-:W-:Y:S01]  /*6f50*/  @!UPT UIADD3 URZ, UPT, UPT, URZ, URZ, URZ ;  /* 0x000000fffffff290 */ /* 0x000fe2000fffe0ff */
[----:B------:R2:W1:Y:S04]  /*6f60*/  @P1 LDS.128 R48, [R69] ;  /* 0x0000000045301984 */ /* 0x0004680000000c00 */
[----:B------:R2:W1:Y:S04]  /*6f70*/  @P1 LDS.128 R44, [R68+0x10] ;  /* 0x00001000442c1984 */ /* 0x0004680000000c00 */
[----:B------:R2:W1:Y:S04]  /*6f80*/  @P1 LDS.128 R40, [R67+0x20] ;  /* 0x0000200043281984 */ /* 0x0004680000000c00 */
[----:B------:R2:W1:Y:S02]  /*6f90*/  @P1 LDS.128 R36, [R63+0x30] ;  /* 0x000030003f241984 */ /* 0x0004640000000c00 */
.L_x_118:
[----:B------:R-:W-:Y:S05]  /*6fa0*/  BSYNC B1 ;  /* 0x0000000000017941 */ /* 0x000fea0003800000 */
.L_x_117:
[----:B-1----:R-:W-:Y:S04]  /*6fb0*/  SHF.R.U32.HI R2, RZ, 0x15, R25 ;  /* 0x00000015ff027819 */ /* 0x002fe80000011619 */
[----:B------:R-:W-:Y:S01]  /*6fc0*/  LOP3.LUT P1, RZ, R2, 0x3, R57, 0x48, !PT ;  /* 0x0000000302ff7812 */ /* 0x000fe20007824839 */
[----:B------:R-:W-:Y:S01]  /*6fd0*/  @!UPT UIADD3 URZ, UPT, UPT, URZ, URZ, URZ ;  /* 0x000000fffffff290 */ /* 0x000fe2000fffe0ff */
[----:B----4-:R-:W-:Y:S11]  /*6fe0*/  @P0 BRA `(.L_x_122) ;  /* 0x0000000000080947 */ /* 0x010ff60003800000 */
[----:B------:R-:W1:Y:S02]  /*6ff0*/  SYNCS.PHASECHK.TRANS64.TRYWAIT P0, [R75+URZ+0x130], R0 ;  /* 0x000130004b0075a7 */ /* 0x000e6400080011ff */
[----:B-1----:R-:W-:Y:S05]  /*7000*/  @!P0 BRA `(.L_x_123) ;  /* 0x0000003400b48947 */ /* 0x002fea0003800000 */
.L_x_122:
[----:B------:R-:W-:Y:S05]  /*7010*/  @!P1 BRA `(.L_x_124) ;  /* 0x0000000000409947 */ /* 0x000fea0003800000 */
[----:B------:R-:W4:Y:S01]  /*7020*/  LDCU.64 UR8, c[0x4][0x70] ;  /* 0x01000e00ff0877ac */ /* 0x000f220008000a00 */
[----:B------:R-:W-:Y:S01]  /*7030*/  MOV R3, 0x0 ;  /* 0x0000000000037802 */ /* 0x000fe20000000f00 */
[----:B------:R-:W-:Y:S02]  /*7040*/  HFMA2 R12, -RZ, RZ, 0, 5.9604644775390625e-08 ;  /* 0x00000001ff0c7431 */ /* 0x000fe400000001ff */
[----:B------:R-:W-:Y:S02]  /*7050*/  IMAD.MOV.U32 R8, RZ, RZ, 0x192 ;  /* 0x00000192ff087424 */ /* 0x000fe400078e00ff */
[----:B------:R-:W-:Y:S01]  /*7060*/  IMAD.MOV.U32 R13, RZ, RZ, RZ ;  /* 0x000000ffff0d7224 */ /* 0x000fe200078e00ff */
[----:B------:R-:W5:Y:S01]  /*7070*/  LDCU.64 UR6, c[0x4][0x78] ;  /* 0x01000f00ff0677ac */ /* 0x000f620008000a00 */
[----:B------:R-:W1:Y:S01]  /*7080*/  LDC.64 R2, c[0x4][R3] ;  /* 0x0100000003027b82 */ /* 0x000e620000000a00 */
[----:B------:R-:W2:Y:S01]  /*7090*/  LDCU.64 UR4, c[0x4][0x10] ;  /* 0x01000200ff0477ac */ /* 0x000ea20008000a00 */
[----:B----4-:R-:W-:Y:S01]  /*70a0*/  MOV R5, UR9 ;  /* 0x0000000900057c02 */ /* 0x010fe20008000f00 */
[----:B------:R-:W-:Y:S01]  /*70b0*/  IMAD.U32 R4, RZ, RZ, UR8 ;  /* 0x00000008ff047e24 */ /* 0x000fe2000f8e00ff */
[----:B-----5:R-:W-:Y:S01]  /*70c0*/  MOV R7, UR7 ;  /* 0x0000000700077c02 */ /* 0x020fe20008000f00 */
[----:B------:R-:W-:Y:S01]  /*70d0*/  IMAD.U32 R6, RZ, RZ, UR6 ;  /* 0x00000006ff067e24 */ /* 0x000fe2000f8e00ff */
[----:B--2---:R-:W-:Y:S01]  /*70e0*/  MOV R11, UR5 ;  /* 0x00000005000b7c02 */ /* 0x004fe20008000f00 */
[----:B------:R-:W-:Y:S02]  /*70f0*/  IMAD.U32 R10, RZ, RZ, UR4 ;  /* 0x00000004ff0a7e24 */ /* 0x000fe4000f8e00ff */
[----:B------:R-:W-:Y:S07]  /*7100*/  LEPC R20, `(.L_x_124) ;  /* 0x000000001014794e */ /* 0x000fee0000000000 */
[----:B-1-3--:R-:W-:Y:S05]  /*7110*/  CALL.ABS.NOINC R2 ;  /* 0x0000000002007343 */ /* 0x00afea0003c00000 */
.L_x_124:
[----:B------:R-:W-:Y:S01]  /*7120*/  LOP3.LUT R20, R48, 0xffffe000, RZ, 0xc0, !PT ;  /* 0xffffe00030147812 */ /* 0x000fe200078ec0ff */
[----:B------:R-:W-:Y:S05]  /*7130*/  WARPSYNC.ALL ;  /* 0x0000000000007948 */ /* 0x000fea0003800000 */
[----:B------:R-:W-:Y:S01]  /*7140*/  R2UR UR4, R25 ;  /* 0x00000000190472ca */ /* 0x000fe200000e0000 */
[----:B------:R-:W-:Y:S01]  /*7150*/  BSSY.RECONVERGENT B0, `(.L_x_125) ;  /* 0x000005d000007945 */ /* 0x000fe20003800200 */
[----:B------:R-:W-:Y:S02]  /*7160*/  LOP3.LUT R21, R49, 0xffffe000, RZ, 0xc0, !PT ;  /* 0xffffe00031157812 */ /* 0x000fe400078ec0ff */
[----:B------:R-:W-:Y:S02]  /*7170*/  LOP3.LUT R26, R50, 0xffffe000, RZ, 0xc0, !PT ;  /* 0xffffe000321a7812 */ /* 0x000fe400078ec0ff */
[----:B------:R-:W-:Y:S02]  /*7180*/  LOP3.LUT R33, R44, 0xffffe000, RZ, 0xc0, !PT ;  /* 0xffffe0002c217812 */ /* 0x000fe400078ec0ff */
[----:B------:R-:W-:Y:S05]  /*7190*/  ISETP.NE.AND P0, PT, R71, RZ, PT ;  /* 0x000000ff4700720c */ /* 0x000fea0003f05270 */
[----:B------:R-:W1:Y:S02]  /*71a0*/  LDTM.x16 R4, tmem[UR4] ;  /* 0x00000004000479ee */ /* 0x000e640008240000 */
[C---:B-1-3--:R-:W-:Y:S01]  /*71b0*/  FMUL R0, R24.reuse, R4 ;  /* 0x0000000418007220 */ /* 0x04afe20000400000 */
[C---:B------:R-:W-:Y:S01]  /*71c0*/  FMUL R2, R24.reuse, R5 ;  /* 0x0000000518027220 */ /* 0x040fe20000400000 */
[C---:B------:R-:W-:Y:S01]  /*71d0*/  FMUL R3, R24.reuse, R6 ;  /* 0x0000000618037220 */ /* 0x040fe20000400000 */
[----:B------:R-:W-:Y:S01]  /*71e0*/  FMUL R7, R24, R7 ;  /* 0x0000000718077220 */ /* 0x000fe20000400000 */
[----:B------:R-:W-:Y:S01]  /*71f0*/  FFMA R28, R27, R20, R0 ;  /* 0x000000141b1c7223 */ /* 0x000fe20000000000 */
[----:B------:R-:W-:Y:S01]  /*7200*/  LOP3.LUT R20, R51, 0xffffe000, RZ, 0xc0, !PT ;  /* 0xffffe00033147812 */ /* 0x000fe200078ec0ff */
[C---:B------:R-:W-:Y:S01]  /*7210*/  FFMA R29, R27.reuse, R21, R2 ;  /* 0x000000151b1d7223 */ /* 0x040fe20000000002 */
[----:B------:R-:W-:Y:S01]  /*7220*/  LOP3.LUT R21, R46, 0xffffe000, RZ, 0xc0, !PT ;  /* 0xffffe0002e157812 */ /* 0x000fe200078ec0ff */
[----:B------:R-:W-:Y:S01]  /*7230*/  FFMA R30, R27, R26, R3 ;  /* 0x0000001a1b1e7223 */ /* 0x000fe20000000003 */
[----:B------:R-:W-:Y:S01]  /*7240*/  LOP3.LUT R26, R45, 0xffffe000, RZ, 0xc0, !PT ;  /* 0xffffe0002d1a7812 */ /* 0x000fe200078ec0ff */
[----:B------:R-:W-:Y:S01]  /*7250*/  FFMA R31, R27, R20, R7 ;  /* 0x000000141b1f7223 */ /* 0x000fe20000000007 */
[----:B------:R-:W-:Y:S01]  /*7260*/  LOP3.LUT R20, R47, 0xffffe000, RZ, 0xc0, !PT ;  /* 0xffffe0002f147812 */ /* 0x000fe200078ec0ff */
[C---:B------:R-:W-:Y:S01]  /*7270*/  FMUL R4, R24.reuse, R8 ;  /* 0x0000000818047220 */ /* 0x040fe20000400000 */
[----:B------:R-:W-:Y:S01]  /*7280*/  F2FP.TF32.F32.PACK_B R28, R28 ;  /* 0x0000001cff1c723e */ /* 0x000fe200024050ff */
[C---:B------:R-:W-:Y:S01]  /*7290*/  FMUL R5, R24.reuse, R9 ;  /* 0x0000000918057220 */ /* 0x040fe20000400000 */
[----:B------:R-:W-:Y:S01]  /*72a0*/  F2FP.TF32.F32.PACK_B R29, R29 ;  /* 0x0000001dff1d723e */ /* 0x000fe200024050ff */
[C---:B------:R-:W-:Y:S01]  /*72b0*/  FMUL R6, R24.reuse, R10 ;  /* 0x0000000a18067220 */ /* 0x040fe20000400000 */
[----:B------:R-:W-:Y:S01]  /*72c0*/  FMUL R11, R24, R11 ;  /* 0x0000000b180b7220 */ /* 0x000fe20000400000 */
[----:B------:R-:W-:Y:S01]  /*72d0*/  F2FP.TF32.F32.PACK_B R30, R30 ;  /* 0x0000001eff1e723e */ /* 0x000fe200024050ff */
[C---:B------:R-:W-:Y:S01]  /*72e0*/  FFMA R4, R27.reuse, R33, R4 ;  /* 0x000000211b047223 */ /* 0x040fe20000000004 */
[----:B------:R-:W-:Y:S01]  /*72f0*/  F2FP.TF32.F32.PACK_B R31, R31 ;  /* 0x0000001fff1f723e */ /* 0x000fe200024050ff */
[C---:B------:R-:W-:Y:S01]  /*7300*/  FFMA R5, R27.reuse, R26, R5 ;  /* 0x0000001a1b057223 */ /* 0x040fe20000000005 */
[C---:B------:R-:W-:Y:S01]  /*7310*/  FFMA R6, R27.reuse, R21, R6 ;  /* 0x000000151b067223 */ /* 0x040fe20000000006 */
[----:B------:R-:W-:Y:S01]  /*7320*/  FFMA R7, R27, R20, R11 ;  /* 0x000000141b077223 */ /* 0x000fe2000000000b */
[----:B------:R-:W-:Y:S01]  /*7330*/  LOP3.LUT R33, R40, 0xffffe000, RZ, 0xc0, !PT ;  /* 0xffffe00028217812 */ /* 0x000fe200078ec0ff */
[----:B------:R1:W-:Y:S01]  /*7340*/  STS.128 [R69], R28 ;  /* 0x0000001c45007388 */ /* 0x0003e20000000c00 */
[----:B------:R-:W-:Y:S01]  /*7350*/  LOP3.LUT R26, R41, 0xffffe000, RZ, 0xc0, !PT ;  /* 0xffffe000291a7812 */ /* 0x000fe200078ec0ff */
[C---:B------:R-:W-:Y:S01]  /*7360*/  FMUL R8, R24.reuse, R12 ;  /* 0x0000000c18087220 */ /* 0x040fe20000400000 */
[----:B------:R-:W-:Y:S01]  /*7370*/  FMUL R9, R24, R13 ;  /* 0x0000000d18097220 */ /* 0x000fe20000400000 */
[----:B------:R-:W-:Y:S01]  /*7380*/  LOP3.LUT R21, R42, 0xffffe000, RZ, 0xc0, !PT ;  /* 0xffffe0002a157812 */ /* 0x000fe200078ec0ff */
[C---:B------:R-:W-:Y:S01]  /*7390*/  FMUL R10, R24.reuse, R14 ;  /* 0x0000000e180a7220 */ /* 0x040fe20000400000 */
[----:B------:R-:W-:Y:S01]  /*73a0*/  LOP3.LUT R20, R43, 0xffffe000, RZ, 0xc0, !PT ;  /* 0xffffe0002b147812 */ /* 0x000fe200078ec0ff */
[----:B------:R-:W-:Y:S01]  /*73b0*/  FMUL R15, R24, R15 ;  /* 0x0000000f180f7220 */ /* 0x000fe20000400000 */
[----:B------:R-:W-:Y:S01]  /*73c0*/  F2FP.TF32.F32.PACK_B R4, R4 ;  /* 0x00000004ff04723e */ /* 0x000fe200024050ff */
[C---:B------:R-:W-:Y:S01]  /*73d0*/  FFMA R8, R27.reuse, R33, R8 ;  /* 0x000000211b087223 */ /* 0x040fe20000000008 */
[----:B------:R-:W-:Y:S01]  /*73e0*/  F2FP.TF32.F32.PACK_B R5, R5 ;  /* 0x00000005ff05723e */ /* 0x000fe200024050ff */
[C---:B------:R-:W-:Y:S01]  /*73f0*/  FFMA R9, R27.reuse, R26, R9 ;  /* 0x0000001a1b097223 */ /* 0x040fe20000000009 */
[----:B------:R-:W-:Y:S01]  /*7400*/  F2FP.TF32.F32.PACK_B R6, R6 ;  /* 0x00000006ff06723e */ /* 0x000fe200024050ff */
[C---:B------:R-:W-:Y:S01]  /*7410*/  FFMA R10, R27.reuse, R21, R10 ;  /* 0x000000151b0a7223 */ /* 0x040fe2000000000a */
[----:B------:R-:W-:Y:S01]  /*7420*/  F2FP.TF32.F32.PACK_B R7, R7 ;  /* 0x00000007ff07723e */ /* 0x000fe200024050ff */
[----:B------:R-:W-:Y:S01]  /*7430*/  FFMA R11, R27, R20, R15 ;  /* 0x000000141b0b7223 */ /* 0x000fe2000000000f */
[----:B------:R-:W-:Y:S01]  /*7440*/  LOP3.LUT R33, R36, 0xffffe000, RZ, 0xc0, !PT ;  /* 0xffffe00024217812 */ /* 0x000fe200078ec0ff */
[C---:B------:R-:W-:Y:S01]  /*7450*/  FMUL R12, R24.reuse, R16 ;  /* 0x00000010180c7220 */ /* 0x040fe20000400000 */
[----:B------:R-:W-:Y:S01]  /*7460*/  LOP3.LUT R26, R37, 0xffffe000, RZ, 0xc0, !PT ;  /* 0xffffe000251a7812 */ /* 0x000fe200078ec0ff */
[----:B------:R1:W-:Y:S01]  /*7470*/  STS.128 [R68+0x10], R4 ;  /* 0x0000100444007388 */ /* 0x0003e20000000c00 */
        /* <DEDUP_REMOVED lines=13> */
[----:B------:R-:W-:Y:S02]  /*7550*/  F2FP.TF32.F32.PACK_B R12, R12 ;  /* 0x0000000cff0c723e */ /* 0x000fe400024050ff */
[----:B------:R-:W-:Y:S01]  /*7560*/  F2FP.TF32.F32.PACK_B R13, R13 ;  /* 0x0000000dff0d723e */ /* 0x000fe200024050ff */
[----:B------:R1:W-:Y:S01]  /*7570*/  STS.128 [R67+0x20], R8 ;  /* 0x0000200843007388 */ /* 0x0003e20000000c00 */
[----:B------:R-:W-:Y:S02]  /*7580*/  F2FP.TF32.F32.PACK_B R14, R14 ;  /* 0x0000000eff0e723e */ /* 0x000fe400024050ff */
[----:B------:R-:W-:Y:S05]  /*7590*/  F2FP.TF32.F32.PACK_B R15, R15 ;  /* 0x0000000fff0f723e */ /* 0x000fea00024050ff */
[----:B------:R1:W-:Y:S01]  /*75a0*/  STS.128 [R63+0x30], R12 ;  /* 0x0000300c3f007388 */ /* 0x0003e20000000c00 */
[----:B------:R-:W-:Y:S01]  /*75b0*/  @!PT LDS RZ, [RZ] ;  /* 0x00000000fffff984 */ /* 0x000fe20000000800 */
[----:B------:R-:W-:Y:S01]  /*75c0*/  @!PT LDS RZ, [RZ] ;  /* 0x00000000fffff984 */ /* 0x000fe20000000800 */
[----:B------:R-:W-:Y:S01]  /*75d0*/  @!PT LDS RZ, [RZ] ;  /* 0x00000000fffff984 */ /* 0x000fe20000000800 */
[----:B------:R-:W-:Y:S01]  /*75e0*/  @!PT LDS RZ, [RZ] ;  /* 0x00000000fffff984 */ /* 0x000fe20000000800 */
[----:B------:R3:W-:Y:S07]  /*75f0*/  MEMBAR.ALL.CTA ;  /* 0x0000000000007992 */ /* 0x0007ee0000008000 */
[----:B---3--:R-:W3:Y:S02]  /*7600*/  FENCE.VIEW.ASYNC.S ;  /* 0x00000000000073c6 */ /* 0x008ee40000000000 */
[----:B---3--:R-:W-:Y:S06]  /*7610*/  BAR.SYNC.DEFER_BLOCKING 0x1, 0x80 ;  /* 0x0042000000007b1d */ /* 0x008fec0000010000 */
[----:B------:R-:W-:Y:S05]  /*7620*/  @P0 BRA `(.L_x_126) ;  /* 0x00000000003c0947 */ /* 0x000fea0003800000 */
[----:B------:R-:W3:Y:S01]  /*7630*/  LDCU.64 UR6, c[0x0][0x348] ;  /* 0x00006900ff0677ac */ /* 0x000ee20008000a00 */
[----:B------:R-:W-:Y:S01]  /*7640*/  UIADD3 UR4, UPT, UPT, UR43, 0x200, URZ ;  /* 0x000002002b047890 */ /* 0x000fe2000fffe0ff */
[----:B------:R-:W-:Y:S01]  /*7650*/  UMOV UR51, UR36 ;  /* 0x0000002400337c82 */ /* 0x000fe20008000000 */
[----:B------:R-:W-:Y:S02]  /*7660*/  UIADD3 UR9, UPT, UPT, UR49, 0x40, URZ ;  /* 0x0000004031097890 */ /* 0x000fe4000fffe0ff */
[----:B------:R-:W-:Y:S02]  /*7670*/  UIADD3 UR8, UPT, UPT, UR43, 0x1200, URZ ;  /* 0x000012002b087890 */ /* 0x000fe4000fffe0ff */
[----:B------:R-:W-:Y:S01]  /*7680*/  MOV R60, UR4 ;  /* 0x00000004003c7c02 */ /* 0x000fe20008000f00 */
[----:B------:R-:W-:Y:S01]  /*7690*/  UMOV UR10, UR50 ;  /* 0x00000032000a7c82 */ /* 0x000fe20008000000 */
[----:B------:R-:W-:Y:S02]  /*76a0*/  UMOV UR11, UR36 ;  /* 0x00000024000b7c82 */ /* 0x000fe40008000000 */
[----:B------:R-:W-:Y:S01]  /*76b0*/  R2UR UR48, R60 ;  /* 0x000000003c3072ca */ /* 0x000fe200000e0000 */
[----:B---3--:R-:W-:Y:S04]  /*76c0*/  UIADD3 UR4, UP0, UPT, UR6, 0x680, URZ ;  /* 0x0000068006047890 */ /* 0x008fe8000ff1e0ff */
[----:B------:R-:W-:Y:S09]  /*76d0*/  UIADD3.X UR5, UPT, UPT, URZ, UR7, URZ, UP0, !UPT ;  /* 0x00000007ff057290 */ /* 0x000ff200087fe4ff */
[----:B------:R3:W-:Y:S01]  /*76e0*/  UTMASTG.3D [UR48], [UR4] ;  /* 0x00000030040073b5 */ /* 0x0007e20008010000 */
[----:B------:R3:W-:Y:S01]  /*76f0*/  UTMASTG.3D [UR8], [UR4] ;  /* 0x00000008040073b5 */ /* 0x0007e20008010000 */
[----:B------:R0:W-:Y:S01]  /*7700*/  UTMACMDFLUSH ;  /* 0x00000000000079b7 */ /* 0x0001e20000000000 */
[----:B---3--:R-:W-:Y:S04]  /*7710*/  DEPBAR.LE SB0, 0x1 ;  /* 0x000080400000791a */ /* 0x008fe80000000000 */
.L_x_126:
[----:B------:R-:W-:Y:S05]  /*7720*/  BSYNC.RECONVERGENT B0 ;  /* 0x0000000000007941 */ /* 0x000fea0003800200 */
.L_x_125:
[----:B------:R-:W-:Y:S01]  /*7730*/  BAR.SYNC.DEFER_BLOCKING 0x1, 0x80 ;  /* 0x0042000000007b1d */ /* 0x000fe20000010000 */
[----:B------:R-:W-:Y:S01]  /*7740*/  ISETP.NE.AND P1, PT, R74, RZ, PT ;  /* 0x000000ff4a00720c */ /* 0x000fe20003f25270 */
[----:B------:R-:W-:Y:S01]  /*7750*/  UISETP.NE.AND UP0, UPT, UR52, URZ, UPT ;  /* 0x000000ff3400728c */ /* 0x000fe2000bf05270 */
[----:B------:R-:W-:Y:S11]  /*7760*/  LEA R3, R34, UR43, 0x3 ;  /* 0x0000002b22037c11 */ /* 0x000ff6000f8e18ff */
[----:B------:R-:W-:Y:S01]  /*7770*/  @P1 SHF.L.U32 R2, R66, 0x1f, RZ ;  /* 0x0000001f42021819 */ /* 0x000fe200000006ff */
[----:B------:R-:W-:Y:S06]  /*7780*/  BRA.U !UP0, `(.L_x_127) ;  /* 0x0000000108247547 */ /* 0x000fec000b800000 */
[----:B-1----:R-:W-:Y:S01]  /*7790*/  IMAD.U32 R5, RZ, RZ, UR46 ;  /* 0x0000002eff057e24 */ /* 0x002fe2000f8e00ff */
[----:B------:R-:W-:Y:S01]  /*77a0*/  MOV R0, UR47 ;  /* 0x0000002f00007c02 */ /* 0x000fe20008000f00 */
[----:B------:R-:W-:Y:S03]  /*77b0*/  UIADD3 UR4, UPT, UPT, UR46, 0x1, URZ ;  /* 0x000000012e047890 */ /* 0x000fe6000fffe0ff */
[----:B------:R-:W-:Y:S01]  /*77c0*/  @P1 LEA R5, R5, UR43, 0x3 ;  /* 0x0000002b05051c11 */ /* 0x000fe2000f8e18ff */
[----:B------:R-:W-:Y:S04]  /*77d0*/  UISETP.NE.AND UP0, UPT, UR4, 0x4, UPT ;  /* 0x000000040400788c */ /* 0x000fe8000bf05270 */
[----:B------:R-:W-:Y:S01]  /*77e0*/  @P1 VIADD R5, R5, 0xe0 ;  /* 0x000000e005051836 */ /* 0x000fe20000000000 */
[----:B------:R-:W-:Y:S04]  /*77f0*/  USEL UR46, UR4, URZ, UP0 ;  /* 0x000000ff042e7287 */ /* 0x000fe80008000000 */
[----:B------:R-:W-:Y:S04]  /*7800*/  @P1 PRMT R0, R0, 0x654, R5 ;  /* 0x0000065400001816 */ /* 0x000fe80000000005 */
[----:B------:R3:W-:Y:S04]  /*7810*/  @P1 SYNCS.ARRIVE.TRANS64.RED.A1T0 RZ, [R0+URZ], RZ ;  /* 0x000000ff00ff19a7 */ /* 0x0007e800081004ff */
.L_x_127:
[----:B------:R-:W4:Y:S01]  /*7820*/  @P1 SYNCS.PHASECHK.TRANS64.TRYWAIT P0, [R3+URZ+0xc0], R2 ;  /* 0x0000c002030015a7 */ /* 0x000f2200080011ff */
[----:B------:R-:W-:Y:S01]  /*7830*/  BSSY B1, `(.L_x_128) ;  /* 0x0000016000017945 */ /* 0x000fe20003800000 */
[----:B----4-:R-:W-:Y:S03]  /*7840*/  @P1 SEL R35, RZ, 0x1, !P0 ;  /* 0x00000001ff231807 */ /* 0x010fe60004000000 */
[----:B------:R-:W-:Y:S05]  /*7850*/  @!P1 BRA `(.L_x_129) ;  /* 0x00000000004c9947 */ /* 0x000fea0003800000 */
[----:B------:R-:W-:Y:S01]  /*7860*/  ISETP.NE.AND P0, PT, R35, RZ, PT ;  /* 0x000000ff2300720c */ /* 0x000fe20003f05270 */
[----:B------:R-:W-:Y:S01]  /*7870*/  BSSY B0, `(.L_x_130) ;  /* 0x000000b000007945 */ /* 0x000fe20003800000 */
[----:B------:R-:W-:Y:S11]  /*7880*/  ISETP.NE.AND P1, PT, R76, RZ, PT ;  /* 0x000000ff4c00720c */ /* 0x000ff60003f25270 */
[----:B------:R-:W-:Y:S02]  /*7890*/  @!UPT UIADD3 URZ, UPT, UPT, URZ, URZ, URZ ;  /* 0x000000fffffff290 */ /* 0x000fe4000fffe0ff */
[C---:B-1----:R-:W-:Y:S01]  /*78a0*/  @P1 IMAD R6, R34.reuse, 0x2000, R69 ;  /* 0x0000200022061824 */ /* 0x042fe200078e0245 */
[C---:B------:R-:W-:Y:S01]  /*78b0*/  @P1 LEA R4, R34.reuse, R67, 0xd ;  /* 0x0000004322041211 */ /* 0x040fe200078e68ff */
[C---:B------:R-:W-:Y:S02]  /*78c0*/  @P1 IMAD R5, R34.reuse, 0x2000, R68 ;  /* 0x0000200022051824 */ /* 0x040fe400078e0244 */
[----:B------:R-:W-:Y:S01]  /*78d0*/  @P1 IMAD R2, R34, 0x2000, R63 ;  /* 0x0000200022021824 */ /* 0x000fe200078e023f */
[----:B------:R-:W-:Y:S06]  /*78e0*/  @P0 BRA `(.L_x_131) ;  /* 0x00000000000c0947 */ /* 0x000fec0003800000 */
[----:B---3--:R-:W-:Y:S04]  /*78f0*/  SHF.L.U32 R0, R66, 0x1f, RZ ;  /* 0x0000001f42007819 */ /* 0x008fe800000006ff */
[----:B------:R-:W1:Y:S02]  /*7900*/  SYNCS.PHASECHK.TRANS64.TRYWAIT P0, [R3+URZ+0xc0], R0 ;  /* 0x0000c000030075a7 */ /* 0x000e6400080011ff */
[----:B-1----:R-:W-:Y:S05]  /*7910*/  @!P0 BRA `(.L_x_132) ;  /* 0x0000002c00848947 */ /* 0x002fea0003800000 */
.L_x_131:
[----:B------:R-:W-:Y:S05]  /*7920*/  BSYNC B0 ;  /* 0x0000000000007941 */ /* 0x000fea0003800000 */
.L_x_130:
[----:B------:R-:W-:Y:S02]  /*7930*/  ISETP.NE.AND P0, PT, R76, RZ, PT ;  /* 0x000000ff4c00720c */ /* 0x000fe40003f05270 */
[----:B------:R-:W-:Y:S11]  /*7940*/  IADD3 R34, PT, PT, R34, 0x1, RZ ;  /* 0x0000000122227810 */ /* 0x000ff60007ffe0ff */
[----:B------:R4:W1:Y:S04]  /*7950*/  @P0 LDS.128 R48, [R6] ;  /* 0x0000000006300984 */ /* 0x0008680000000c00 */
[----:B------:R4:W1:Y:S04]  /*7960*/  @P0 LDS.128 R44, [R5+0x10] ;  /* 0x00001000052c0984 */ /* 0x0008680000000c00 */
[----:B------:R4:W1:Y:S04]  /*7970*/  @P0 LDS.128 R40, [R4+0x20] ;  /* 0x0000200004280984 */ /* 0x0008680000000c00 */
[----:B------:R4:W1:Y:S02]  /*7980*/  @P0 LDS.128 R36, [R2+0x30] ;  /* 0x0000300002240984 */ /* 0x0008640000000c00 */
.L_x_129:
[----:B------:R-:W-:Y:S05]  /*7990*/  BSYNC B1 ;  /* 0x0000000000017941 */ /* 0x000fea0003800000 */
.L_x_128:
[----:B-1-3--:R-:W-:Y:S05]  /*79a0*/  VIADD R0, R25, 0x10 ;  /* 0x0000001019007836 */ /* 0x00afea0000000000 */
[----:B------:R-:W-:Y:S04]  /*79b0*/  SHF.R.U32.HI R0, RZ, 0x15, R0 ;  /* 0x00000015ff007819 */ /* 0x000fe80000011600 */
[----:B------:R-:W-:Y:S11]  /*79c0*/  LOP3.LUT P0, RZ, R0, 0x3, R57, 0x48, !PT ;  /* 0x0000000300ff7812 */ /* 0x000ff60007804839 */
[----:B------:R-:W-:Y:S02]  /*79d0*/  @!UPT UIADD3 URZ, UPT, UPT, URZ, URZ, URZ ;  /* 0x000000fffffff290 */ /* 0x000fe4000fffe0ff */
[----:B------:R-:W-:Y:S05]  /*79e0*/  @!P0 BRA `(.L_x_133) ;  /* 0x0000000000408947 */ /* 0x000fea0003800000 */
[----:B------:R-:W1:Y:S01]  /*79f0*/  LDCU.64 UR8, c[0x4][0x70] ;  /* 0x01000e00ff0877ac */ /* 0x000e620008000a00 */
[----:B------:R-:W-:Y:S01]  /*7a00*/  MOV R3, 0x0 ;  /* 0x0000000000037802 */ /* 0x000fe20000000f00 */
[----:B------:R-:W-:Y:S02]  /*7a10*/  HFMA2 R12, -RZ, RZ, 0, 5.9604644775390625e-08 ;  /* 0x00000001ff0c7431 */ /* 0x000fe400000001ff */
[----:B------:R-:W-:Y:S02]  /*7a20*/  IMAD.MOV.U32 R8, RZ, RZ, 0x192 ;  /* 0x00000192ff087424 */ /* 0x000fe400078e00ff */
[----:B------:R-:W-:Y:S01]  /*7a30*/  IMAD.MOV.U32 R13, RZ, RZ, RZ ;  /* 0x000000ffff0d7224 */ /* 0x000fe200078e00ff */
[----:B------:R-:W3:Y:S01]  /*7a40*/  LDCU.64 UR6, c[0x4][0x78] ;  /* 0x01000f00ff0677ac */ /* 0x000ee20008000a00 */
[----:B----4-:R-:W4:Y:S01]  /*7a50*/  LDC.64 R2, c[0x4][R3] ;  /* 0x0100000003027b82 */ /* 0x010f220000000a00 */
[----:B------:R-:W5:Y:S01]  /*7a60*/  LDCU.64 UR4, c[0x4][0x10] ;  /* 0x01000200ff0477ac */ /* 0x000f620008000a00 */
[----:B-1----:R-:W-:Y:S01]  /*7a70*/  MOV R5, UR9 ;  /* 0x0000000900057c02 */ /* 0x002fe20008000f00 */
[----:B------:R-:W-:Y:S01]  /*7a80*/  IMAD.U32 R4, RZ, RZ, UR8 ;  /* 0x00000008ff047e24 */ /* 0x000fe2000f8e00ff */
[----:B---3--:R-:W-:Y:S01]  /*7a90*/  MOV R7, UR7 ;  /* 0x0000000700077c02 */ /* 0x008fe20008000f00 */
[----:B------:R-:W-:Y:S01]  /*7aa0*/  IMAD.U32 R6, RZ, RZ, UR6 ;  /* 0x00000006ff067e24 */ /* 0x000fe2000f8e00ff */
[----:B-----5:R-:W-:Y:S01]  /*7ab0*/  MOV R11, UR5 ;  /* 0x00000005000b7c02 */ /* 0x020fe20008000f00 */
[----:B------:R-:W-:Y:S02]  /*7ac0*/  IMAD.U32 R10, RZ, RZ, UR4 ;  /* 0x00000004ff0a7e24 */ /* 0x000fe4000f8e00ff */
[----:B------:R-:W-:Y:S07]  /*7ad0*/  LEPC R20, `(.L_x_133) ;  /* 0x000000001014794e */ /* 0x000fee0000000000 */
[----:B--2-4-:R-:W-:Y:S05]  /*7ae0*/  CALL.ABS.NOINC R2 ;  /* 0x0000000002007343 */ /* 0x014fea0003c00000 */
.L_x_133:
[----:B------:R-:W-:Y:S01]  /*7af0*/  ISETP.NE.AND P6, PT, R74, RZ, PT ;  /* 0x000000ff4a00720c */ /* 0x000fe20003fc5270 */
[----:B------:R-:W-:Y:S05]  /*7b00*/  WARPSYNC.ALL ;  /* 0x0000000000007948 */ /* 0x000fea0003800000 */
[----:B------:R-:W-:Y:S01]  /*7b10*/  R2UR UR4, R25 ;  /* 0x00000000190472ca */ /* 0x000fe200000e0000 */
[----:B------:R-:W-:Y:S01]  /*7b20*/  IMAD.U32 R77, RZ, RZ, UR46 ;  /* 0x0000002eff4d7e24 */ /* 0x000fe2000f8e00ff */
[----:B------:R-:W-:Y:S01]  /*7b30*/  LOP3.LUT R20, R48, 0xffffe000, RZ, 0xc0, !PT ;  /* 0xffffe00030147812 */ /* 0x000fe200078ec0ff */
[----:B------:R-:W-:Y:S01]  /*7b40*/  BSSY.RECONVERGENT B0, `(.L_x_134) ;  /* 0x0000063000007945 */ /* 0x000fe20003800200 */
[----:B------:R-:W-:Y:S02]  /*7b50*/  LOP3.LUT R21, R49, 0xffffe000, RZ, 0xc0, !PT ;  /* 0xffffe00031157812 */ /* 0x000fe400078ec0ff */
[----:B------:R-:W-:Y:S02]  /*7b60*/  LOP3.LUT R26, R51, 0xffffe000, RZ, 0xc0, !PT ;  /* 0xffffe000331a7812 */ /* 0x000fe400078ec0ff */
[----:B------:R-:W-:Y:S01]  /*7b70*/  @P6 LEA R0, R77, UR43, 0x3 ;  /* 0x0000002b4d006c11 */ /* 0x000fe2000f8e18ff */
[----:B------:R-:W-:Y:S01]  /*7b80*/  IMAD.U32 R77, RZ, RZ, UR47 ;  /* 0x0000002fff4d7e24 */ /* 0x000fe2000f8e00ff */
[----:B------:R-:W-:Y:S02]  /*7b90*/  LOP3.LUT R33, R44, 0xffffe000, RZ, 0xc0, !PT ;  /* 0xffffe0002c217812 */ /* 0x000fe400078ec0ff */
[----:B------:R-:W-:Y:S01]  /*7ba0*/  LOP3.LUT R32, R45, 0xffffe000, RZ, 0xc0, !PT ;  /* 0xffffe0002d207812 */ /* 0x000fe200078ec0ff */
[----:B----4-:R-:W1:Y:S01]  /*7bb0*/  LDTM.x16 R4, tmem[UR4+0x10] ;  /* 0x00001004000479ee */ /* 0x010e620008240000 */
[----:B------:R-:W-:Y:S01]  /*7bc0*/  ISETP.NE.AND P0, PT, R71, RZ, PT ;  /* 0x000000ff4700720c */ /* 0x000fe20003f05270 */
[----:B------:R-:W-:Y:S05]  /*7bd0*/  @P6 VIADD R0, R0, 0xe0 ;  /* 0x000000e000006836 */ /* 0x000fea0000000000 */
[----:B------:R-:W-:Y:S01]  /*7be0*/  @P6 PRMT R77, R77, 0x654, R0 ;  /* 0x000006544d4d6816 */ /* 0x000fe20000000000 */
[C---:B-1----:R-:W-:Y:S01]  /*7bf0*/  FMUL R0, R24.reuse, R4 ;  /* 0x0000000418007220 */ /* 0x042fe20000400000 */
[C---:B------:R-:W-:Y:S01]  /*7c00*/  FMUL R2, R24.reuse, R5 ;  /* 0x0000000518027220 */ /* 0x040fe20000400000 */
[C---:B------:R-:W-:Y:S01]  /*7c10*/  FMUL R3, R24.reuse, R6 ;  /* 0x0000000618037220 */ /* 0x040fe20000400000 */
[----:B------:R-:W-:Y:S01]  /*7c20*/  FMUL R7, R24, R7 ;  /* 0x0000000718077220 */ /* 0x000fe20000400000 */
[C---:B------:R-:W-:Y:S01]  /*7c30*/  FFMA R28, R27.reuse, R20, R0 ;  /* 0x000000141b1c7223 */ /* 0x040fe20000000000 */
[----:B------:R-:W-:Y:S01]  /*7c40*/  LOP3.LUT R20, R50, 0xffffe000, RZ, 0xc0, !PT ;  /* 0xffffe00032147812 */ /* 0x000fe200078ec0ff */
[C---:B------:R-:W-:Y:S01]  /*7c50*/  FFMA R29, R27.reuse, R21, R2 ;  /* 0x000000151b1d7223 */ /* 0x040fe20000000002 */
[----:B------:R-:W-:Y:S01]  /*7c60*/  LOP3.LUT R21, R40, 0xffffe000, RZ, 0xc0, !PT ;  /* 0xffffe00028157812 */ /* 0x000fe200078ec0ff */
[----:B------:R-:W-:Y:S01]  /*7c70*/  FMUL R4, R24, R8 ;  /* 0x0000000818047220 */ /* 0x000fe20000400000 */
[----:B------:R-:W-:Y:S01]  /*7c80*/  F2FP.TF32.F32.PACK_B R28, R28 ;  /* 0x0000001cff1c723e */ /* 0x000fe200024050ff */
[C---:B------:R-:W-:Y:S01]  /*7c90*/  FFMA R30, R27.reuse, R20, R3 ;  /* 0x000000141b1e7223 */ /* 0x040fe20000000003 */
        /* <DEDUP_REMOVED lines=8> */
[----:B------:R-:W-:Y:S01]  /*7d20*/  F2FP.TF32.F32.PACK_B R31, R31 ;  /* 0x0000001fff1f723e */ /* 0x000fe200024050ff */
[C---:B------:R-:W-:Y:S01]  /*7d30*/  FFMA R4, R27.reuse, R33, R4 ;  /* 0x000000211b047223 */ /* 0x040fe20000000004 */
[C---:B------:R-:W-:Y:S01]  /*7d40*/  FFMA R5, R27.reuse, R32, R5 ;  /* 0x000000201b057223 */ /* 0x040fe20000000005 */
[C---:B------:R-:W-:Y:S01]  /*7d50*/  FFMA R6, R27.reuse, R20, R6 ;  /* 0x000000141b067223 */ /* 0x040fe20000000006 */
[----:B------:R-:W-:Y:S01]  /*7d60*/  FFMA R7, R27, R26, R11 ;  /* 0x0000001a1b077223 */ /* 0x000fe2000000000b */
[----:B------:R1:W-:Y:S01]  /*7d70*/  STS.128 [R69+0x2000], R28 ;  /* 0x0020001c45007388 */ /* 0x0003e20000000c00 */
[----:B------:R-:W-:Y:S01]  /*7d80*/  LOP3.LUT R32, R41, 0xffffe000, RZ, 0xc0, !PT ;  /* 0xffffe00029207812 */ /* 0x000fe200078ec0ff */
[----:B------:R-:W-:Y:S01]  /*7d90*/  FMUL R8, R24, R12 ;  /* 0x0000000c18087220 */ /* 0x000fe20000400000 */
[----:B------:R-:W-:Y:S01]  /*7da0*/  LOP3.LUT R33, R42, 0xffffe000, RZ, 0xc0, !PT ;  /* 0xffffe0002a217812 */ /* 0x000fe200078ec0ff */
[C---:B------:R-:W-:Y:S01]  /*7db0*/  FMUL R9, R24.reuse, R13 ;  /* 0x0000000d18097220 */ /* 0x040fe20000400000 */
[----:B------:R-:W-:Y:S01]  /*7dc0*/  LOP3.LUT R20, R43, 0xffffe000, RZ, 0xc0, !PT ;  /* 0xffffe0002b147812 */ /* 0x000fe200078ec0ff */
[C---:B------:R-:W-:Y:S01]  /*7dd0*/  FMUL R10, R24.reuse, R14 ;  /* 0x0000000e180a7220 */ /* 0x040fe20000400000 */
        /* <DEDUP_REMOVED lines=30> */
[----:B------:R-:W-:Y:S02]  /*7fc0*/  F2FP.TF32.F32.PACK_B R15, R15 ;  /* 0x0000000fff0f723e */ /* 0x000fe400024050ff */
[----:B------:R-:W-:Y:S02]  /*7fd0*/  LEA R0, R34, UR43, 0x3 ;  /* 0x0000002b22007c11 */ /* 0x000fe4000f8e18ff */
[----:B------:R-:W-:Y:S01]  /*7fe0*/  @P6 SHF.L.U32 R3, R66, 0x1f, RZ ;  /* 0x0000001f42036819 */ /* 0x000fe200000006ff */
        /* <DEDUP_REMOVED lines=10> */
[----:B------:R-:W-:Y:S02]  /*8090*/  UIADD3 UR13, UPT, UPT, UR49, 0x10, URZ ;  /* 0x00000010310d7890 */ /* 0x000fe4000fffe0ff */
[----:B------:R-:W-:Y:S01]  /*80a0*/  UIADD3 UR12, UPT, UPT, UR43, 0x2200, URZ ;  /* 0x000022002b0c7890 */ /* 0x000fe2000fffe0ff */
[----:B------:R-:W-:Y:S01]  /*80b0*/  UMOV UR14, UR50 ;  /* 0x00000032000e7c82 */ /* 0x000fe20008000000 */
[----:B------:R-:W-:Y:S01]  /*80c0*/  UMOV UR15, UR36 ;  /* 0x00000024000f7c82 */ /* 0x000fe20008000000 */
[----:B------:R-:W-:Y:S02]  /*80d0*/  UIADD3 UR9, UPT, UPT, UR49, 0x50, URZ ;  /* 0x0000005031097890 */ /* 0x000fe4000fffe0ff */
[----:B------:R-:W-:Y:S01]  /*80e0*/  UIADD3 UR8, UPT, UPT, UR43, 0x3200, URZ ;  /* 0x000032002b087890 */ /* 0x000fe2000fffe0ff */
[----:B------:R-:W-:Y:S01]  /*80f0*/  UMOV UR10, UR50 ;  /* 0x00000032000a7c82 */ /* 0x000fe20008000000 */
[----:B------:R-:W-:Y:S01]  /*8100*/  UMOV UR11, UR36 ;  /* 0x00000024000b7c82 */ /* 0x000fe20008000000 */
[----:B---3--:R-:W-:Y:S04]  /*8110*/  UIADD3 UR4, UP0, UPT, UR6, 0x680, URZ ;  /* 0x0000068006047890 */ /* 0x008fe8000ff1e0ff */
[----:B------:R-:W-:Y:S09]  /*8120*/  UIADD3.X UR5, UPT, UPT, URZ, UR7, URZ, UP0, !UPT ;  /* 0x00000007ff057290 */ /* 0x000ff200087fe4ff */
[----:B------:R3:W-:Y:S01]  /*8130*/  UTMASTG.3D [UR12], [UR4] ;  /* 0x0000000c040073b5 */ /* 0x0007e20008010000 */
[----:B------:R3:W-:Y:S01]  /*8140*/  UTMASTG.3D [UR8], [UR4] ;  /* 0x00000008040073b5 */ /* 0x0007e20008010000 */
[----:B------:R0:W-:Y:S01]  /*8150*/  UTMACMDFLUSH ;  /* 0x00000000000079b7 */ /* 0x0001e20000000000 */
[----:B---3--:R-:W-:Y:S04]  /*8160*/  DEPBAR.LE SB0, 0x1 ;  /* 0x000080400000791a */ /* 0x008fe80000000000 */
.L_x_135:
[----:B------:R-:W-:Y:S05]  /*8170*/  BSYNC.RECONVERGENT B0 ;  /* 0x0000000000007941 */ /* 0x000fea0003800200 */
.L_x_134:
[----:B------:R-:W-:Y:S01]  /*8180*/  BAR.SYNC.DEFER_BLOCKING 0x1, 0x80 ;  /* 0x0042000000007b1d */ /* 0x000fe20000010000 */
[----:B------:R-:W-:Y:S04]  /*8190*/  UIADD3 UR4, UPT, UPT, UR46, 0x1, URZ ;  /* 0x000000012e047890 */ /* 0x000fe8000fffe0ff */
[----:B------:R-:W-:Y:S04]  /*81a0*/  UISETP.NE.AND UP0, UPT, UR4, 0x4, UPT ;  /* 0x000000040400788c */ /* 0x000fe8000bf05270 */
[----:B------:R-:W-:Y:S01]  /*81b0*/  USEL UR44, UR4, URZ, UP0 ;  /* 0x000000ff042c7287 */ /* 0x000fe20008000000 */
[----:B------:R3:W-:Y:S01]  /*81c0*/  @P6 SYNCS.ARRIVE.TRANS64.RED.A1T0 RZ, [R77+URZ], RZ ;  /* 0x000000ff4dff69a7 */ /* 0x0007e200081004ff */
[----:B------:R-:W-:Y:S01]  /*81d0*/  BSSY B1, `(.L_x_136) ;  /* 0x0000017000017945 */ /* 0x000fe20003800000 */
[----:B------:R-:W4:Y:S02]  /*81e0*/  @P6 SYNCS.PHASECHK.TRANS64.TRYWAIT P0, [R0+URZ+0xc0], R3 ;  /* 0x0000c003000065a7 */ /* 0x000f2400080011ff */
[----:B----4-:R-:W-:Y:S01]  /*81f0*/  @P6 SEL R35, RZ, 0x1, !P0 ;  /* 0x00000001ff236807 */ /* 0x010fe20004000000 */
[----:B---3--:R-:W-:Y:S06]  /*8200*/  @!P6 BRA `(.L_x_137) ;  /* 0x00000000004ce947 */ /* 0x008fec0003800000 */
        /* <DEDUP_REMOVED lines=9> */
[----:B------:R-:W-:Y:S04]  /*82a0*/  SHF.L.U32 R7, R66, 0x1f, RZ ;  /* 0x0000001f42077819 */ /* 0x000fe800000006ff */
[----:B------:R-:W1:Y:S02]  /*82b0*/  SYNCS.PHASECHK.TRANS64.TRYWAIT P0, [R0+URZ+0xc0], R7 ;  /* 0x0000c007000075a7 */ /* 0x000e6400080011ff */
[----:B-1----:R-:W-:Y:S05]  /*82c0*/  @!P0 BRA `(.L_x_140) ;  /* 0x00000024002c8947 */ /* 0x002fea0003800000 */
.L_x_139:
[----:B------:R-:W-:Y:S05]  /*82d0*/  BSYNC B0 ;  /* 0x0000000000007941 */ /* 0x000fea0003800000 */
.L_x_138:
[----:B------:R-:W-:Y:S02]  /*82e0*/  ISETP.NE.AND P0, PT, R76, RZ, PT ;  /* 0x000000ff4c00720c */ /* 0x000fe40003f05270 */
[----:B------:R-:W-:Y:S11]  /*82f0*/  IADD3 R34, PT, PT, R34, 0x1, RZ ;  /* 0x0000000122227810 */ /* 0x000ff60007ffe0ff */
[----:B------:R3:W4:Y:S04]  /*8300*/  @P0 LDS.128 R48, [R5] ;  /* 0x0000000005300984 */ /* 0x0007280000000c00 */
[----:B------:R3:W1:Y:S04]  /*8310*/  @P0 LDS.128 R44, [R4+0x10] ;  /* 0x00001000042c0984 */ /* 0x0006680000000c00 */
[----:B------:R3:W1:Y:S04]  /*8320*/  @P0 LDS.128 R40, [R3+0x20] ;  /* 0x0000200003280984 */ /* 0x0006680000000c00 */
[----:B------:R3:W1:Y:S02]  /*8330*/  @P0 LDS.128 R36, [R2+0x30] ;  /* 0x0000300002240984 */ /* 0x0006640000000c00 */
.L_x_137:
[----:B------:R-:W-:Y:S05]  /*8340*/  BSYNC B1 ;  /* 0x0000000000017941 */ /* 0x000fea0003800000 */
.L_x_136:
[----:B-1----:R-:W-:Y:S05]  /*8350*/  VIADD R0, R25, 0x20 ;  /* 0x0000002019007836 */ /* 0x002fea0000000000 */
[----:B------:R-:W-:Y:S04]  /*8360*/  SHF.R.U32.HI R0, RZ, 0x15, R0 ;  /* 0x00000015ff007819 */ /* 0x000fe80000011600 */
[----:B------:R-:W-:Y:S11]  /*8370*/  LOP3.LUT P0, RZ, R0, 0x3, R57, 0x48, !PT ;  /* 0x0000000300ff7812 */ /* 0x000ff60007804839 */
[----:B------:R-:W-:Y:S02]  /*8380*/  @!UPT UIADD3 URZ, UPT, UPT, URZ, URZ, URZ ;  /* 0x000000fffffff290 */ /* 0x000fe4000fffe0ff */
[----:B------:R-:W-:Y:S05]  /*8390*/  @!P0 BRA `(.L_x_141) ;  /* 0x0000000000408947 */ /* 0x000fea0003800000 */
[----:B------:R-:W1:Y:S01]  /*83a0*/  LDCU.64 UR8, c[0x4][0x70] ;  /* 0x01000e00ff0877ac */ /* 0x000e620008000a00 */
[----:B---3--:R-:W-:Y:S01]  /*83b0*/  MOV R3, 0x0 ;  /* 0x0000000000037802 */ /* 0x008fe20000000f00 */
[----:B------:R-:W-:Y:S02]  /*83c0*/  HFMA2 R12, -RZ, RZ, 0, 5.9604644775390625e-08 ;  /* 0x00000001ff0c7431 */ /* 0x000fe400000001ff */
[----:B------:R-:W-:Y:S02]  /*83d0*/  IMAD.MOV.U32 R8, RZ, RZ, 0x192 ;  /* 0x00000192ff087424 */ /* 0x000fe400078e00ff */
[----:B------:R-:W-:Y:S01]  /*83e0*/  IMAD.MOV.U32 R13, RZ, RZ, RZ ;  /* 0x000000ffff0d7224 */ /* 0x000fe200078e00ff */
[----:B------:R-:W3:Y:S01]  /*83f0*/  LDCU.64 UR6, c[0x4][0x78] ;  /* 0x01000f00ff0677ac */ /* 0x000ee20008000a00 */
[----:B------:R-:W2:Y:S01]  /*8400*/  LDC.64 R2, c[0x4][R3] ;  /* 0x0100000003027b82 */ /* 0x000ea20000000a00 */
        /* <DEDUP_REMOVED lines=9> */
.L_x_141:
[----:B------:R-:W-:Y:S01]  /*84a0*/  ISETP.NE.AND P6, PT, R74, RZ, PT ;  /* 0x000000ff4a00720c */ /* 0x000fe20003fc5270 */
[----:B------:R-:W-:Y:S05]  /*84b0*/  WARPSYNC.ALL ;  /* 0x0000000000007948 */ /* 0x000fea0003800000 */
[----:B------:R-:W-:Y:S01]  /*84c0*/  R2UR UR4, R25 ;  /* 0x00000000190472ca */ /* 0x000fe200000e0000 */
[----:B------:R-:W-:Y:S01]  /*84d0*/  IMAD.U32 R77, RZ, RZ, UR44 ;  /* 0x0000002cff4d7e24 */ /* 0x000fe2000f8e00ff */
[----:B----4-:R-:W-:Y:S01]  /*84e0*/  LOP3.LUT R20, R48, 0xffffe000, RZ, 0xc0, !PT ;  /* 0xffffe00030147812 */ /* 0x010fe200078ec0ff */
[----:B------:R-:W-:Y:S01]  /*84f0*/  BSSY.RECONVERGENT B0, `(.L_x_142) ;  /* 0x0000063000007945 */ /* 0x000fe20003800200 */
[----:B------:R-:W-:Y:S02]  /*8500*/  LOP3.LUT R21, R49, 0xffffe000, RZ, 0xc0, !PT ;  /* 0xffffe00031157812 */ /* 0x000fe400078ec0ff */
[----:B------:R-:W-:Y:S02]  /*8510*/  LOP3.LUT R26, R51, 0xffffe000, RZ, 0xc0, !PT ;  /* 0xffffe000331a7812 */ /* 0x000fe400078ec0ff */
[----:B------:R-:W-:Y:S01]  /*8520*/  @P6 LEA R0, R77, UR43, 0x3 ;  /* 0x0000002b4d006c11 */ /* 0x000fe2000f8e18ff */
[----:B------:R-:W-:Y:S01]  /*8530*/  IMAD.U32 R77, RZ, RZ, UR47 ;  /* 0x0000002fff4d7e24 */ /* 0x000fe2000f8e00ff */
[----:B------:R-:W-:Y:S02]  /*8540*/  LOP3.LUT R33, R44, 0xffffe000, RZ, 0xc0, !PT ;  /* 0xffffe0002c217812 */ /* 0x000fe400078ec0ff */
[----:B------:R-:W-:Y:S01]  /*8550*/  LOP3.LUT R32, R45, 0xffffe000, RZ, 0xc0, !PT ;  /* 0xffffe0002d207812 */ /* 0x000fe200078ec0ff */
[----:B---3--:R-:W1:Y:S01]  /*8560*/  LDTM.x16 R4, tmem[UR4+0x20] ;  /* 0x00002004000479ee */ /* 0x008e620008240000 */
        /* <DEDUP_REMOVED lines=91> */
.L_x_143:
[----:B------:R-:W-:Y:S05]  /*8b20*/  BSYNC.RECONVERGENT B0 ;  /* 0x0000000000007941 */ /* 0x000fea0003800200 */
.L_x_142:
        /* <DEDUP_REMOVED lines=21> */
.L_x_147:
[----:B------:R-:W-:Y:S05]  /*8c80*/  BSYNC B0 ;  /* 0x0000000000007941 */ /* 0x000fea0003800000 */
.L_x_146:
[----:B------:R-:W-:Y:S11]  /*8c90*/  ISETP.NE.AND P0, PT, R76, RZ, PT ;  /* 0x000000ff4c00720c */ /* 0x000ff60003f05270 */
[----:B------:R-:W-:Y:S02]  /*8ca0*/  @!UPT UIADD3 URZ, UPT, UPT, URZ, URZ, URZ ;  /* 0x000000fffffff290 */ /* 0x000fe4000fffe0ff */
[----:B------:R3:W4:Y:S04]  /*8cb0*/  @P0 LDS.128 R48, [R4] ;  /* 0x0000000004300984 */ /* 0x0007280000000c00 */
[----:B------:R3:W1:Y:S04]  /*8cc0*/  @P0 LDS.128 R44, [R3+0x10] ;  /* 0x00001000032c0984 */ /* 0x0006680000000c00 */
[----:B------:R3:W1:Y:S04]  /*8cd0*/  @P0 LDS.128 R40, [R2+0x20] ;  /* 0x0000200002280984 */ /* 0x0006680000000c00 */
[----:B------:R3:W1:Y:S02]  /*8ce0*/  @P0 LDS.128 R36, [R34+0x30] ;  /* 0x0000300022240984 */ /* 0x0006640000000c00 */
.L_x_145:
[----:B------:R-:W-:Y:S05]  /*8cf0*/  BSYNC B1 ;  /* 0x0000000000017941 */ /* 0x000fea0003800000 */
.L_x_144:
        /* <DEDUP_REMOVED lines=21> */
.L_x_149:
[----:B------:R-:W-:Y:S01]  /*8e50*/  ISETP.NE.AND P0, PT, R71, RZ, PT ;  /* 0x000000ff4700720c */ /* 0x000fe20003f05270 */
[----:B------:R-:W-:Y:S05]  /*8e60*/  WARPSYNC.ALL ;  /* 0x0000000000007948 */ /* 0x000fea0003800000 */
[----:B------:R-:W-:Y:S01]  /*8e70*/  R2UR UR4, R25 ;  /* 0x00000000190472ca */ /* 0x000fe200000e0000 */
[----:B------:R-:W-:Y:S01]  /*8e80*/  VIADD R75, R75, 0x150 ;  /* 0x000001504b4b7836 */ /* 0x000fe20000000000 */
[----:B----4-:R-:W-:Y:S01]  /*8e90*/  LOP3.LUT R0, R48, 0xffffe000, RZ, 0xc0, !PT ;  /* 0xffffe00030007812 */ /* 0x010fe200078ec0ff */
[----:B------:R-:W-:Y:S01]  /*8ea0*/  BSSY.RECONVERGENT B0, `(.L_x_150) ;  /* 0x000005f000007945 */ /* 0x000fe20003800200 */
[----:B---3--:R-:W-:Y:S02]  /*8eb0*/  LOP3.LUT R2, R49, 0xffffe000, RZ, 0xc0, !PT ;  /* 0xffffe00031027812 */ /* 0x008fe400078ec0ff */
[----:B------:R-:W-:Y:S02]  /*8ec0*/  LOP3.LUT R3, R50, 0xffffe000, RZ, 0xc0, !PT ;  /* 0xffffe00032037812 */ /* 0x000fe400078ec0ff */
[----:B------:R-:W-:Y:S02]  /*8ed0*/  LOP3.LUT R20, R51, 0xffffe000, RZ, 0xc0, !PT ;  /* 0xffffe00033147812 */ /* 0x000fe400078ec0ff */
[----:B------:R-:W-:Y:S02]  /*8ee0*/  LOP3.LUT R21, R44, 0xffffe000, RZ, 0xc0, !PT ;  /* 0xffffe0002c157812 */ /* 0x000fe400078ec0ff */
[----:B------:R-:W-:Y:S01]  /*8ef0*/  LOP3.LUT R26, R45, 0xffffe000, RZ, 0xc0, !PT ;  /* 0xffffe0002d1a7812 */ /* 0x000fe200078ec0ff */
[----:B------:R-:W1:Y:S01]  /*8f00*/  LDTM.x16 R4, tmem[UR4+0x30] ;  /* 0x00003004000479ee */ /* 0x000e620008240000 */
[----:B------:R-:W-:Y:S01]  /*8f10*/  LOP3.LUT R29, R46, 0xffffe000, RZ, 0xc0, !PT ;  /* 0xffffe0002e1d7812 */ /* 0x000fe200078ec0ff */
[----:B------:R-:W-:Y:S01]  /*8f20*/  NOP ;  /* 0x0000000000007918 */ /* 0x000fe20000000000 */
[----:B------:R-:W-:Y:S02]  /*8f30*/  LOP3.LUT R28, R47, 0xffffe000, RZ, 0xc0, !PT ;  /* 0xffffe0002f1c7812 */ /* 0x000fe400078ec0ff */
[----:B------:R-:W-:Y:S02]  /*8f40*/  LOP3.LUT R75, R75, 0xfefffff8, RZ, 0xc0, !PT ;  /* 0xfefffff84b4b7812 */ /* 0x000fe400078ec0ff */
[----:B------:R-:W-:Y:S02]  /*8f50*/  LOP3.LUT R31, R40, 0xffffe000, RZ, 0xc0, !PT ;  /* 0xffffe000281f7812 */ /* 0x000fe400078ec0ff */
[----:B------:R-:W-:Y:S01]  /*8f60*/  LOP3.LUT R30, R41, 0xffffe000, RZ, 0xc0, !PT ;  /* 0xffffe000291e7812 */ /* 0x000fe200078ec0ff */
[----:B-1----:R1:W-:Y:S01]  /*8f70*/  SYNCS.ARRIVE.TRANS64.RED.A1T0 RZ, [R75+URZ], RZ ;  /* 0x000000ff4bff79a7 */ /* 0x0023e200081004ff */
[----:B------:R-:W-:Y:S02]  /*8f80*/  LOP3.LUT R33, R42, 0xffffe000, RZ, 0xc0, !PT ;  /* 0xffffe0002a217812 */ /* 0x000fe400078ec0ff */
[----:B------:R-:W-:Y:S02]  /*8f90*/  LOP3.LUT R32, R43, 0xffffe000, RZ, 0xc0, !PT ;  /* 0xffffe0002b207812 */ /* 0x000fe400078ec0ff */
[----:B------:R-:W-:Y:S02]  /*8fa0*/  LOP3.LUT R35, R36, 0xffffe000, RZ, 0xc0, !PT ;  /* 0xffffe00024237812 */ /* 0x000fe400078ec0ff */
[----:B------:R-:W-:Y:S02]  /*8fb0*/  LOP3.LUT R34, R37, 0xffffe000, RZ, 0xc0, !PT ;  /* 0xffffe00025227812 */ /* 0x000fe400078ec0ff */
[----:B------:R-:W-:Y:S02]  /*8fc0*/  LOP3.LUT R37, R38, 0xffffe000, RZ, 0xc0, !PT ;  /* 0xffffe00026257812 */ /* 0x000fe400078ec0ff */
[----:B------:R-:W-:Y:S01]  /*8fd0*/  LOP3.LUT R36, R39, 0xffffe000, RZ, 0xc0, !PT ;  /* 0xffffe00027247812 */ /* 0x000fe200078ec0ff */
[C---:B------:R-:W-:Y:S01]  /*8fe0*/  FMUL R4, R24.reuse, R4 ;  /* 0x0000000418047220 */ /* 0x040fe20000400000 */
[C---:B------:R-:W-:Y:S01]  /*8ff0*/  FMUL R5, R24.reuse, R5 ;  /* 0x0000000518057220 */ /* 0x040fe20000400000 */
[C---:B------:R-:W-:Y:S01]  /*9000*/  FMUL R6, R24.reuse, R6 ;  /* 0x0000000618067220 */ /* 0x040fe20000400000 */
[C---:B------:R-:W-:Y:S01]  /*9010*/  FMUL R7, R24.reuse, R7 ;  /* 0x0000000718077220 */ /* 0x040fe20000400000 */
[C---:B------:R-:W-:Y:S01]  /*9020*/  FFMA R4, R27.reuse, R0, R4 ;  /* 0x000000001b047223 */ /* 0x040fe20000000004 */
[C---:B------:R-:W-:Y:S01]  /*9030*/  FFMA R5, R27.reuse, R2, R5 ;  /* 0x000000021b057223 */ /* 0x040fe20000000005 */
[C---:B------:R-:W-:Y:S01]  /*9040*/  FFMA R6, R27.reuse, R3, R6 ;  /* 0x000000031b067223 */ /* 0x040fe20000000006 */
[C---:B------:R-:W-:Y:S01]  /*9050*/  FFMA R7, R27.reuse, R20, R7 ;  /* 0x000000141b077223 */ /* 0x040fe20000000007 */
[C---:B------:R-:W-:Y:S01]  /*9060*/  FMUL R8, R24.reuse, R8 ;  /* 0x0000000818087220 */ /* 0x040fe20000400000 */
[C---:B------:R-:W-:Y:S01]  /*9070*/  FMUL R9, R24.reuse, R9 ;  /* 0x0000000918097220 */ /* 0x040fe20000400000 */
[C---:B------:R-:W-:Y:S01]  /*9080*/  FMUL R10, R24.reuse, R10 ;  /* 0x0000000a180a7220 */ /* 0x040fe20000400000 */
[C---:B------:R-:W-:Y:S01]  /*9090*/  FMUL R11, R24.reuse, R11 ;  /* 0x0000000b180b7220 */ /* 0x040fe20000400000 */
[----:B------:R-:W-:Y:S01]  /*90a0*/  F2FP.TF32.F32.PACK_B R4, R4 ;  /* 0x00000004ff04723e */ /* 0x000fe200024050ff */
[C---:B------:R-:W-:Y:S01]  /*90b0*/  FFMA R8, R27.reuse, R21, R8 ;  /* 0x000000151b087223 */ /* 0x040fe20000000008 */
[----:B------:R-:W-:Y:S01]  /*90c0*/  F2FP.TF32.F32.PACK_B R5, R5 ;  /* 0x00000005ff05723e */ /* 0x000fe200024050ff */
[C---:B------:R-:W-:Y:S01]  /*90d0*/  FFMA R9, R27.reuse, R26, R9 ;  /* 0x0000001a1b097223 */ /* 0x040fe20000000009 */
[----:B------:R-:W-:Y:S01]  /*90e0*/  F2FP.TF32.F32.PACK_B R6, R6 ;  /* 0x00000006ff06723e */ /* 0x000fe200024050ff */
[C---:B------:R-:W-:Y:S01]  /*90f0*/  FFMA R10, R27.reuse, R29, R10 ;  /* 0x0000001d1b0a7223 */ /* 0x040fe2000000000a */
[----:B------:R-:W-:Y:S01]  /*9100*/  F2FP.TF32.F32.PACK_B R7, R7 ;  /* 0x00000007ff07723e */ /* 0x000fe200024050ff */
[C---:B------:R-:W-:Y:S01]  /*9110*/  FFMA R11, R27.reuse, R28, R11 ;  /* 0x0000001c1b0b7223 */ /* 0x040fe2000000000b */
[C---:B------:R-:W-:Y:S01]  /*9120*/  FMUL R12, R24.reuse, R12 ;  /* 0x0000000c180c7220 */ /* 0x040fe20000400000 */
[----:B------:R-:W-:Y:S01]  /*9130*/  F2FP.TF32.F32.PACK_B R8, R8 ;  /* 0x00000008ff08723e */ /* 0x000fe200024050ff */
[C---:B------:R-:W-:Y:S01]  /*9140*/  FMUL R13, R24.reuse, R13 ;  /* 0x0000000d180d7220 */ /* 0x040fe20000400000 */
[----:B------:R1:W-:Y:S01]  /*9150*/  STS.128 [R69+0x6000], R4 ;  /* 0x0060000445007388 */ /* 0x0003e20000000c00 */
        /* <DEDUP_REMOVED lines=8> */
[C---:B------:R-:W-:Y:S01]  /*91e0*/  FFMA R15, R27.reuse, R32, R15 ;  /* 0x000000201b0f7223 */ /* 0x040fe2000000000f */
[C---:B------:R-:W-:Y:S01]  /*91f0*/  FMUL R16, R24.reuse, R16 ;  /* 0x0000001018107220 */ /* 0x040fe20000400000 */
[----:B------:R-:W-:Y:S01]  /*9200*/  F2FP.TF32.F32.PACK_B R12, R12 ;  /* 0x0000000cff0c723e */ /* 0x000fe200024050ff */
[----:B------:R1:W-:Y:S01]  /*9210*/  STS.128 [R68+0x6010], R8 ;  /* 0x0060100844007388 */ /* 0x0003e20000000c00 */
[C---:B------:R-:W-:Y:S01]  /*9220*/  FMUL R17, R24.reuse, R17 ;  /* 0x0000001118117220 */ /* 0x040fe20000400000 */
        /* <DEDUP_REMOVED lines=8> */
[----:B------:R-:W-:Y:S01]  /*92b0*/  FFMA R19, R27, R36, R19 ;  /* 0x000000241b137223 */ /* 0x000fe20000000013 */
[----:B------:R-:W-:Y:S02]  /*92c0*/  F2FP.TF32.F32.PACK_B R16, R16 ;  /* 0x00000010ff10723e */ /* 0x000fe400024050ff */
[----:B------:R1:W-:Y:S01]  /*92d0*/  STS.128 [R67+0x6020], R12 ;  /* 0x0060200c43007388 */ /* 0x0003e20000000c00 */
[----:B------:R-:W-:Y:S02]  /*92e0*/  F2FP.TF32.F32.PACK_B R17, R17 ;  /* 0x00000011ff11723e */ /* 0x000fe400024050ff */
        /* <DEDUP_REMOVED lines=26> */
.L_x_151:
[----:B------:R-:W-:Y:S05]  /*9490*/  BSYNC.RECONVERGENT B0 ;  /* 0x0000000000007941 */ /* 0x000fea0003800200 */
.L_x_150:
[----:B------:R-:W-:Y:S01]  /*94a0*/  BAR.SYNC.DEFER_BLOCKING 0x1, 0x80 ;  /* 0x0042000000007b1d */ /* 0x000fe20000010000 */
[----:B------:R-:W-:Y:S01]  /*94b0*/  UISETP.NE.AND UP0, UPT, UR52, -0x4, UPT ;  /* 0xfffffffc3400788c */ /* 0x000fe2000bf05270 */
[----:B------:R-:W-:Y:S08]  /*94c0*/  IADD3 R0, PT, PT, R22, 0x1, RZ ;  /* 0x0000000116007810 */ /* 0x000ff00007ffe0ff */
[----:B------:R-:W-:Y:S05]  /*94d0*/  BRA.U !UP0, `(.L_x_152) ;  /* 0x0000000108287547 */ /* 0x000fea000b800000 */
[----:B------:R-:W-:Y:S01]  /*94e0*/  ISETP.NE.AND P0, PT, R74, RZ, PT ;  /* 0x000000ff4a00720c */ /* 0x000fe20003f05270 */
[----:B------:R-:W-:Y:S01]  /*94f0*/  IMAD.U32 R3, RZ, RZ, UR46 ;  /* 0x0000002eff037e24 */ /* 0x000fe2000f8e00ff */
[----:B------:R-:W-:Y:S01]  /*9500*/  UIADD3 UR4, UPT, UPT, UR46, 0x1, URZ ;  /* 0x000000012e047890 */ /* 0x000fe2000fffe0ff */
[----:B------:R-:W-:Y:S03]  /*9510*/  IMAD.U32 R2, RZ, RZ, UR47 ;  /* 0x0000002fff027e24 */ /* 0x000fe6000f8e00ff */
[----:B------:R-:W-:Y:S04]  /*9520*/  UISETP.NE.AND UP0, UPT, UR4, 0x4, UPT ;  /* 0x000000040400788c */ /* 0x000fe8000bf05270 */
[----:B------:R-:W-:Y:S03]  /*9530*/  USEL UR46, UR4, URZ, UP0 ;  /* 0x000000ff042e7287 */ /* 0x000fe60008000000 */
[----:B------:R-:W-:Y:S05]  /*9540*/  @P0 LEA R3, R3, UR43, 0x3 ;  /* 0x0000002b03030c11 */ /* 0x000fea000f8e18ff */
[----:B------:R-:W-:Y:S05]  /*9550*/  @P0 VIADD R3, R3, 0xe0 ;  /* 0x000000e003030836 */ /* 0x000fea0000000000 */
[----:B------:R-:W-:Y:S04]  /*9560*/  @P0 PRMT R2, R2, 0x654, R3 ;  /* 0x0000065402020816 */ /* 0x000fe80000000003 */
[----:B------:R3:W-:Y:S03]  /*9570*/  @P0 SYNCS.ARRIVE.TRANS64.RED.A1T0 RZ, [R2+URZ], RZ ;  /* 0x000000ff02ff09a7 */ /* 0x0007e600081004ff */
.L_x_152:
[----:B------:R-:W-:Y:S01]  /*9580*/  R2UR UR4, R58 ;  /* 0x000000003a0472ca */ /* 0x000fe200000e0000 */
[----:B------:R-:W-:Y:S01]  /*9590*/  UISETP.NE.AND UP0, UPT, UR62, URZ, UPT ;  /* 0x000000ff3e00728c */ /* 0x000fe2000bf05270 */
[----:B------:R-:W-:Y:S01]  /*95a0*/  ISETP.NE.AND P0, PT, R62, 0x2, PT ;  /* 0x000000023e00780c */ /* 0x000fe20003f05270 */
[----:B------:R-:W-:Y:S01]  /*95b0*/  UIADD3 UR31, UPT, UPT, UR38, UR63, URZ ;  /* 0x0000003f261f7290 */ /* 0x000fe2000fffe0ff */
[----:B------:R-:W-:Y:S01]  /*95c0*/  ISETP.NE.AND P1, PT, R0, 0x4, PT ;  /* 0x000000040000780c */ /* 0x000fe20003f25270 */
[----:B------:R-:W-:Y:S01]  /*95d0*/  UIADD3 UR52, UPT, UPT, UR52, 0x4, URZ ;  /* 0x0000000434347890 */ /* 0x000fe2000fffe0ff */
[----:B------:R-:W-:Y:S01]  /*95e0*/  SEL R3, RZ, 0x1, P0 ;  /* 0x00000001ff037807 */ /* 0x000fe20000000000 */
[----:B------:R-:W-:Y:S01]  /*95f0*/  UMOV UR36, UR61 ;  /* 0x0000003d00247c82 */ /* 0x000fe20008000000 */
[----:B---3--:R-:W-:Y:S02]  /*9600*/  SEL R2, RZ, 0x1, P1 ;  /* 0x00000001ff027807 */ /* 0x008fe40000800000 */
[----:B------:R-:W-:Y:S02]  /*9610*/  LOP3.LUT R64, R64, R3, RZ, 0x3c, !PT ;  /* 0x0000000340407212 */ /* 0x000fe400078e3cff */
[----:B------:R-:W-:Y:S01]  /*9620*/  LOP3.LUT R65, R65, R2, RZ, 0x3c, !PT ;  /* 0x0000000241417212 */ /* 0x000fe200078e3cff */
[----:B------:R-:W-:Y:S01]  /*9630*/  UIADD3 UR30, UPT, UPT, UR37, UR4, URZ ;  /* 0x00000004251e7290 */ /* 0x000fe2000fffe0ff */
[----:B------:R-:W-:Y:S02]  /*9640*/  SEL R62, R62, RZ, P0 ;  /* 0x000000ff3e3e7207 */ /* 0x000fe40000000000 */
[----:B------:R-:W-:Y:S01]  /*9650*/  SEL R22, R0, RZ, P1 ;  /* 0x000000ff00167207 */ /* 0x000fe20000800000 */
[----:B------:R-:W-:Y:S08]  /*9660*/  BRA.U UP0, `(.L_x_153) ;  /* 0xffffffc900907547 */ /* 0x000ff0000b83ffff */
[----:B------:R-:W-:-:S13]  /*9670*/  R2UR UR4, R59 ;  /* 0x000000003b0472ca */ /* 0x000fda00000e0000 */
[----:B------:R-:W-:-:S09]  /*9680*/  UISETP.NE.AND UP0, UPT, UR4, URZ, UPT ;  /* 0x000000ff0400728c */ /* 0x000fd2000bf05270 */
[----:B------:R-:W-:Y:S05]  /*9690*/  BRA.U !UP0, `(.L_x_154) ;  /* 0x0000000108487547 */ /* 0x000fea000b800000 */
[----:B------:R-:W3:Y:S02]  /*96a0*/  LDCU.64 UR4, c[0x0][0x890] ;  /* 0x00011200ff0477ac */ /* 0x000ee40008000a00 */
[----:B---3--:R-:W-:-:S04]  /*96b0*/  UISETP.NE.U32.AND UP0, UPT, UR4, URZ, UPT ;  /* 0x000000ff0400728c */ /* 0x008fc8000bf05070 */
[----:B------:R-:W-:-:S09]  /*96c0*/  UISETP.NE.AND.EX UP0, UPT, UR5, URZ, UPT, UP0 ;  /* 0x000000ff0500728c */ /* 0x000fd2000bf05300 */
[----:B------:R-:W-:Y:S05]  /*96d0*/  BRA.U UP0, `(.L_x_155) ;  /* 0x00000001000c7547 */ /* 0x000fea000b800000 */
[----:B------:R-:W-:-:S13]  /*96e0*/  FSETP.NEU.AND P0, PT, R27, RZ, PT ;  /* 0x000000ff1b00720b */ /* 0x000fda0003f0d000 */
[----:B------:R-:W-:Y:S05]  /*96f0*/  @!P0 EXIT ;  /* 0x000000000000894d */ /* 0x000fea0003800000 */
[----:B------:R-:W-:Y:S05]  /*9700*/  BRA `(.L_x_154) ;  /* 0x00000000002c7947 */ /* 0x000fea0003800000 */
.L_x_155:
[----:B------:R-:W-:Y:S01]  /*9710*/  ISETP.NE.AND P0, PT, R61, RZ, PT ;  /* 0x000000ff3d00720c */ /* 0x000fe20003f05270 */
[----:B------:R-:W-:-:S12]  /*9720*/  BSSY.RECONVERGENT B0, `(.L_x_154) ;  /* 0x0000009000007945 */ /* 0x000fd80003800200 */
[----:B------:R-:W-:Y:S05]  /*9730*/  @P0 BRA `(.L_x_156) ;  /* 0x0000000000140947 */ /* 0x000fea0003800000 */
[----:B------:R-:W3:Y:S02]  /*9740*/  LDCU.64 UR4, c[0x0][0x888] ;  /* 0x00011100ff0477ac */ /* 0x000ee40008000a00 */
[----:B---3--:R-:W-:-:S04]  /*9750*/  ISETP.NE.U32.AND P0, PT, RZ, UR4, PT ;  /* 0x00000004ff007c0c */ /* 0x008fc8000bf05070 */
[----:B------:R-:W-:-:S13]  /*9760*/  ISETP.NE.AND.EX P0, PT, RZ, UR5, PT, P0 ;  /* 0x00000005ff007c0c */ /* 0x000fda000bf05300 */
[----:B------:R-:W-:Y:S05]  /*9770*/  @!P0 EXIT ;  /* 0x000000000000894d */ /* 0x000fea0003800000 */
[----:B------:R-:W-:Y:S05]  /*9780*/  BRA `(.L_x_157) ;  /* 0x0000000000087947 */ /* 0x000fea0003800000 */
.L_x_156:
[----:B------:R-:W-:-:S13]  /*9790*/  FSETP.NEU.AND P0, PT, R27, RZ, PT ;  /* 0x000000ff1b00720b */ /* 0x000fda0003f0d000 */
[----:B------:R-:W-:Y:S05]  /*97a0*/  @!P0 EXIT ;  /* 0x000000000000894d */ /* 0x000fea0003800000 */
.L_x_157:
[----:B------:R-:W-:Y:S05]  /*97b0*/  BSYNC.RECONVERGENT B0 ;  /* 0x0000000000007941 */ /* 0x000fea0003800200 */
.L_x_154:
[----:B------:R-:W-:Y:S01]  /*97c0*/  ULEA UR4, UR46, UR43, 0x3 ;  /* 0x0000002b2e047291 */ /* 0x000fe2000f8e18ff */
[----:B------:R-:W-:-:S04]  /*97d0*/  DEPBAR.LE SB0, 0x0 ;  /* 0x000080000000791a */ /* 0x000fc80000000000 */
[----:B------:R-:W-:-:S04]  /*97e0*/  UIADD3 UR4, UPT, UPT, UR4, 0xe0, URZ ;  /* 0x000000e004047890 */ /* 0x000fc8000fffe0ff */
[----:B------:R-:W-:-:S09]  /*97f0*/  UPRMT UR4, UR47, 0x654, UR4 ;  /* 0x000006542f047896 */ /* 0x000fd20008000004 */
[----:B------:R-:W-:Y:S01]  /*9800*/  SYNCS.ARRIVE.TRANS64.RED.A1T0 RZ, [UR4], RZ ;  /* 0x000000ffffff79a7 */ /* 0x000fe20008100404 */
[----:B------:R-:W-:Y:S05]  /*9810*/  EXIT ;  /* 0x000000000000794d */ /* 0x000fea0003800000 */
.L_x_25:
[----:B--2---:R2:W3:Y:S02]  /*9820*/  SYNCS.PHASECHK.TRANS64.TRYWAIT P0, [R3+URZ+0x180], R2 ;  /* 0x00018002030075a7 */ /* 0x0044e400080011ff */
[----:B---3--:R-:W-:Y:S05]  /*9830*/  @!P0 NANOSLEEP.SYNCS 0x989680 ;  /* 0x009896800000895d */ /* 0x008fea0003900000 */
[----:B------:R-:W3:Y:S02]  /*9840*/  @!P0 SYNCS.PHASECHK.TRANS64 P0, [R3+URZ+0x180], R2 ;  /* 0x00018002030085a7 */ /* 0x000ee400080010ff */
[----:B---3--:R-:W-:Y:S05]  /*9850*/  @!P0 BRA `(.L_x_25) ;  /* 0xfffffffc00f08947 */ /* 0x008fea000383ffff */
[----:B------:R-:W-:Y:S05]  /*9860*/  BRA `(.L_x_158) ;  /* 0xffffff8000d47947 */ /* 0x000fea000383ffff */
.L_x_28:
[----:B-1----:R-:W-:-:S07]  /*9870*/  MOV R0, UR33 ;  /* 0x0000002100007c02 */ /* 0x002fce0008000f00 */
.L_x_159:
[----:B-1----:R1:W2:Y:S02]  /*9880*/  SYNCS.PHASECHK.TRANS64.TRYWAIT P0, [R0+URZ+0x60], R3 ;  /* 0x00006003000075a7 */ /* 0x0022a400080011ff */
[----:B--2---:R-:W-:Y:S05]  /*9890*/  @!P0 NANOSLEEP.SYNCS 0x989680 ;  /* 0x009896800000895d */ /* 0x004fea0003900000 */
[----:B------:R-:W2:Y:S02]  /*98a0*/  @!P0 SYNCS.PHASECHK.TRANS64 P0, [R0+URZ+0x60], R3 ;  /* 0x00006003000085a7 */ /* 0x000ea400080010ff */
[----:B--2---:R-:W-:Y:S05]  /*98b0*/  @!P0 BRA `(.L_x_159) ;  /* 0xfffffffc00f08947 */ /* 0x004fea000383ffff */
[----:B------:R-:W-:Y:S05]  /*98c0*/  BRA `(.L_x_27) ;  /* 0xffffff8400287947 */ /* 0x000fea000383ffff */
.L_x_35:
[----:B-1----:R-:W-:-:S07]  /*98d0*/  MOV R0, UR17 ;  /* 0x0000001100007c02 */ /* 0x002fce0008000f00 */
.L_x_160:
[----:B-1----:R1:W2:Y:S02]  /*98e0*/  SYNCS.PHASECHK.TRANS64.TRYWAIT P0, [R0+URZ+0x60], R3 ;  /* 0x00006003000075a7 */ /* 0x0022a400080011ff */
[----:B--2---:R-:W-:Y:S05]  /*98f0*/  @!P0 NANOSLEEP.SYNCS 0x989680 ;  /* 0x009896800000895d */ /* 0x004fea0003900000 */
[----:B------:R-:W2:Y:S02]  /*9900*/  @!P0 SYNCS.PHASECHK.TRANS64 P0, [R0+URZ+0x60], R3 ;  /* 0x00006003000085a7 */ /* 0x000ea400080010ff */
[----:B--2---:R-:W-:Y:S05]  /*9910*/  @!P0 BRA `(.L_x_160) ;  /* 0xfffffffc00f08947 */ /* 0x004fea000383ffff */
[----:B------:R-:W-:Y:S05]  /*9920*/  BRA `(.L_x_34) ;  /* 0xffffff8400ec7947 */ /* 0x000fea000383ffff */
.L_x_40:
[----:B-1----:R1:W2:Y:S02]  /*9930*/  SYNCS.PHASECHK.TRANS64.TRYWAIT P0, [R3+URZ+0x110], R0 ;  /* 0x00011000030075a7 */ /* 0x0022a400080011ff */
[----:B--2---:R-:W-:Y:S05]  /*9940*/  @!P0 NANOSLEEP.SYNCS 0x989680 ;  /* 0x009896800000895d */ /* 0x004fea0003900000 */
[----:B------:R-:W2:Y:S02]  /*9950*/  @!P0 SYNCS.PHASECHK.TRANS64 P0, [R3+URZ+0x110], R0 ;  /* 0x00011000030085a7 */ /* 0x000ea400080010ff */
[----:B--2---:R-:W-:Y:S05]  /*9960*/  @!P0 BRA `(.L_x_40) ;  /* 0xfffffffc00f08947 */ /* 0x004fea000383ffff */
[----:B------:R-:W-:Y:S05]  /*9970*/  BRA `(.L_x_161) ;  /* 0xffffff8800987947 */ /* 0x000fea000383ffff */
.L_x_44:
[----:B-1----:R-:W-:-:S07]  /*9980*/  MOV R0, UR4 ;  /* 0x0000000400007c02 */ /* 0x002fce0008000f00 */
.L_x_162:
[----:B-1----:R1:W2:Y:S02]  /*9990*/  SYNCS.PHASECHK.TRANS64.TRYWAIT P0, [R0+URZ], R3 ;  /* 0x00000003000075a7 */ /* 0x0022a400080011ff */
[----:B--2---:R-:W-:Y:S05]  /*99a0*/  @!P0 NANOSLEEP.SYNCS 0x989680 ;  /* 0x009896800000895d */ /* 0x004fea0003900000 */
[----:B------:R-:W2:Y:S02]  /*99b0*/  @!P0 SYNCS.PHASECHK.TRANS64 P0, [R0+URZ], R3 ;  /* 0x00000003000085a7 */ /* 0x000ea400080010ff */
[----:B--2---:R-:W-:Y:S05]  /*99c0*/  @!P0 BRA `(.L_x_162) ;  /* 0xfffffffc00f08947 */ /* 0x004fea000383ffff */
[----:B------:R-:W-:Y:S05]  /*99d0*/  BRA `(.L_x_163) ;  /* 0xffffff9000407947 */ /* 0x000fea000383ffff */
.L_x_45:
[----:B------:R-:W-:-:S07]  /*99e0*/  MOV R0, UR5 ;  /* 0x0000000500007c02 */ /* 0x000fce0008000f00 */
.L_x_164:
[----:B-1----:R1:W2:Y:S02]  /*99f0*/  SYNCS.PHASECHK.TRANS64.TRYWAIT P0, [R0+URZ], R3 ;  /* 0x00000003000075a7 */ /* 0x0022a400080011ff */
[----:B--2---:R-:W-:Y:S05]  /*9a00*/  @!P0 NANOSLEEP.SYNCS 0x989680 ;  /* 0x009896800000895d */ /* 0x004fea0003900000 */
[----:B------:R-:W2:Y:S02]  /*9a10*/  @!P0 SYNCS.PHASECHK.TRANS64 P0, [R0+URZ], R3 ;  /* 0x00000003000085a7 */ /* 0x000ea400080010ff */
[----:B--2---:R-:W-:Y:S05]  /*9a20*/  @!P0 BRA `(.L_x_164) ;  /* 0xfffffffc00f08947 */ /* 0x004fea000383ffff */
[----:B------:R-:W-:Y:S05]  /*9a30*/  BRA `(.L_x_165) ;  /* 0xffffff90004c7947 */ /* 0x000fea000383ffff */
.L_x_46:
[----:B------:R-:W-:-:S07]  /*9a40*/  MOV R0, UR5 ;  /* 0x0000000500007c02 */ /* 0x000fce0008000f00 */
.L_x_166:
[----:B-1----:R1:W2:Y:S02]  /*9a50*/  SYNCS.PHASECHK.TRANS64.TRYWAIT P0, [R0+URZ], R3 ;  /* 0x00000003000075a7 */ /* 0x0022a400080011ff */
[----:B--2---:R-:W-:Y:S05]  /*9a60*/  @!P0 NANOSLEEP.SYNCS 0x989680 ;  /* 0x009896800000895d */ /* 0x004fea0003900000 */
[----:B------:R-:W2:Y:S02]  /*9a70*/  @!P0 SYNCS.PHASECHK.TRANS64 P0, [R0+URZ], R3 ;  /* 0x00000003000085a7 */ /* 0x000ea400080010ff */
[----:B--2---:R-:W-:Y:S05]  /*9a80*/  @!P0 BRA `(.L_x_166) ;  /* 0xfffffffc00f08947 */ /* 0x004fea000383ffff */
[----:B------:R-:W-:Y:S05]  /*9a90*/  BRA `(.L_x_167) ;  /* 0xffffff9000587947 */ /* 0x000fea000383ffff */
.L_x_47:
[----:B------:R-:W-:-:S07]  /*9aa0*/  MOV R0, UR5 ;  /* 0x0000000500007c02 */ /* 0x000fce0008000f00 */
.L_x_168:
[----:B-1----:R1:W2:Y:S02]  /*9ab0*/  SYNCS.PHASECHK.TRANS64.TRYWAIT P0, [R0+URZ], R3 ;  /* 0x00000003000075a7 */ /* 0x0022a400080011ff */
[----:B--2---:R-:W-:Y:S05]  /*9ac0*/  @!P0 NANOSLEEP.SYNCS 0x989680 ;  /* 0x009896800000895d */ /* 0x004fea0003900000 */
[----:B------:R-:W2:Y:S02]  /*9ad0*/  @!P0 SYNCS.PHASECHK.TRANS64 P0, [R0+URZ], R3 ;  /* 0x00000003000085a7 */ /* 0x000ea400080010ff */
[----:B--2---:R-:W-:Y:S05]  /*9ae0*/  @!P0 BRA `(.L_x_168) ;  /* 0xfffffffc00f08947 */ /* 0x004fea000383ffff */
[----:B------:R-:W-:Y:S05]  /*9af0*/  BRA `(.L_x_169) ;  /* 0xffffff9000647947 */ /* 0x000fea000383ffff */
.L_x_48:
[----:B------:R-:W-:-:S07]  /*9b00*/  MOV R0, UR5 ;  /* 0x0000000500007c02 */ /* 0x000fce0008000f00 */
.L_x_170:
[----:B-1----:R1:W2:Y:S02]  /*9b10*/  SYNCS.PHASECHK.TRANS64.TRYWAIT P0, [R0+URZ], R3 ;  /* 0x00000003000075a7 */ /* 0x0022a400080011ff */
[----:B--2---:R-:W-:Y:S05]  /*9b20*/  @!P0 NANOSLEEP.SYNCS 0x989680 ;  /* 0x009896800000895d */ /* 0x004fea0003900000 */
[----:B------:R-:W2:Y:S02]  /*9b30*/  @!P0 SYNCS.PHASECHK.TRANS64 P0, [R0+URZ], R3 ;  /* 0x00000003000085a7 */ /* 0x000ea400080010ff */
[----:B--2---:R-:W-:Y:S05]  /*9b40*/  @!P0 BRA `(.L_x_170) ;  /* 0xfffffffc00f08947 */ /* 0x004fea000383ffff */
[----:B------:R-:W-:Y:S05]  /*9b50*/  BRA `(.L_x_171) ;  /* 0xffffff9000707947 */ /* 0x000fea000383ffff */
.L_x_49:
[----:B------:R-:W-:-:S07]  /*9b60*/  MOV R0, UR5 ;  /* 0x0000000500007c02 */ /* 0x000fce0008000f00 */
.L_x_172:
[----:B-1----:R1:W2:Y:S02]  /*9b70*/  SYNCS.PHASECHK.TRANS64.TRYWAIT P0, [R0+URZ], R3 ;  /* 0x00000003000075a7 */ /* 0x0022a400080011ff */
[----:B--2---:R-:W-:Y:S05]  /*9b80*/  @!P0 NANOSLEEP.SYNCS 0x989680 ;  /* 0x009896800000895d */ /* 0x004fea0003900000 */
[----:B------:R-:W2:Y:S02]  /*9b90*/  @!P0 SYNCS.PHASECHK.TRANS64 P0, [R0+URZ], R3 ;  /* 0x00000003000085a7 */ /* 0x000ea400080010ff */
[----:B--2---:R-:W-:Y:S05]  /*9ba0*/  @!P0 BRA `(.L_x_172) ;  /* 0xfffffffc00f08947 */ /* 0x004fea000383ffff */
[----:B------:R-:W-:Y:S05]  /*9bb0*/  BRA `(.L_x_173) ;  /* 0xffffff90007c7947 */ /* 0x000fea000383ffff */
.L_x_50:
[----:B------:R-:W-:-:S07]  /*9bc0*/  MOV R0, UR5 ;  /* 0x0000000500007c02 */ /* 0x000fce0008000f00 */
.L_x_174:
[----:B-1----:R1:W2:Y:S02]  /*9bd0*/  SYNCS.PHASECHK.TRANS64.TRYWAIT P0, [R0+URZ], R3 ;  /* 0x00000003000075a7 */ /* 0x0022a400080011ff */
[----:B--2---:R-:W-:Y:S05]  /*9be0*/  @!P0 NANOSLEEP.SYNCS 0x989680 ;  /* 0x009896800000895d */ /* 0x004fea0003900000 */
[----:B------:R-:W2:Y:S02]  /*9bf0*/  @!P0 SYNCS.PHASECHK.TRANS64 P0, [R0+URZ], R3 ;  /* 0x00000003000085a7 */ /* 0x000ea400080010ff */
[----:B--2---:R-:W-:Y:S05]  /*9c00*/  @!P0 BRA `(.L_x_174) ;  /* 0xfffffffc00f08947 */ /* 0x004fea000383ffff */
[----:B------:R-:W-:Y:S05]  /*9c10*/  BRA `(.L_x_175) ;  /* 0xffffff9000887947 */ /* 0x000fea000383ffff */
.L_x_51:
[----:B------:R-:W-:-:S07]  /*9c20*/  MOV R0, UR5 ;  /* 0x0000000500007c02 */ /* 0x000fce0008000f00 */
.L_x_176:
[----:B-1----:R1:W2:Y:S02]  /*9c30*/  SYNCS.PHASECHK.TRANS64.TRYWAIT P0, [R0+URZ], R3 ;  /* 0x00000003000075a7 */ /* 0x0022a400080011ff */
[----:B--2---:R-:W-:Y:S05]  /*9c40*/  @!P0 NANOSLEEP.SYNCS 0x989680 ;  /* 0x009896800000895d */ /* 0x004fea0003900000 */
[----:B------:R-:W2:Y:S02]  /*9c50*/  @!P0 SYNCS.PHASECHK.TRANS64 P0, [R0+URZ], R3 ;  /* 0x00000003000085a7 */ /* 0x000ea400080010ff */
[----:B--2---:R-:W-:Y:S05]  /*9c60*/  @!P0 BRA `(.L_x_176) ;  /* 0xfffffffc00f08947 */ /* 0x004fea000383ffff */
[----:B------:R-:W-:Y:S05]  /*9c70*/  BRA `(.L_x_177) ;  /* 0xffffff9000947947 */ /* 0x000fea000383ffff */
.L_x_52:
[----:B------:R-:W-:-:S07]  /*9c80*/  MOV R0, UR5 ;  /* 0x0000000500007c02 */ /* 0x000fce0008000f00 */
.L_x_178:
[----:B-1----:R1:W2:Y:S02]  /*9c90*/  SYNCS.PHASECHK.TRANS64.TRYWAIT P0, [R0+URZ], R3 ;  /* 0x00000003000075a7 */ /* 0x0022a400080011ff */
[----:B--2---:R-:W-:Y:S05]  /*9ca0*/  @!P0 NANOSLEEP.SYNCS 0x989680 ;  /* 0x009896800000895d */ /* 0x004fea0003900000 */
[----:B------:R-:W2:Y:S02]  /*9cb0*/  @!P0 SYNCS.PHASECHK.TRANS64 P0, [R0+URZ], R3 ;  /* 0x00000003000085a7 */ /* 0x000ea400080010ff */
[----:B--2---:R-:W-:Y:S05]  /*9cc0*/  @!P0 BRA `(.L_x_178) ;  /* 0xfffffffc00f08947 */ /* 0x004fea000383ffff */
[----:B------:R-:W-:Y:S05]  /*9cd0*/  BRA `(.L_x_179) ;  /* 0xffffff9000a07947 */ /* 0x000fea000383ffff */
.L_x_53:
[----:B------:R-:W-:-:S07]  /*9ce0*/  MOV R0, UR5 ;  /* 0x0000000500007c02 */ /* 0x000fce0008000f00 */
.L_x_180:
[----:B-1----:R1:W2:Y:S02]  /*9cf0*/  SYNCS.PHASECHK.TRANS64.TRYWAIT P0, [R0+URZ], R3 ;  /* 0x00000003000075a7 */ /* 0x0022a400080011ff */
[----:B--2---:R-:W-:Y:S05]  /*9d00*/  @!P0 NANOSLEEP.SYNCS 0x989680 ;  /* 0x009896800000895d */ /* 0x004fea0003900000 */
[----:B------:R-:W2:Y:S02]  /*9d10*/  @!P0 SYNCS.PHASECHK.TRANS64 P0, [R0+URZ], R3 ;  /* 0x00000003000085a7 */ /* 0x000ea400080010ff */
[----:B--2---:R-:W-:Y:S05]  /*9d20*/  @!P0 BRA `(.L_x_180) ;  /* 0xfffffffc00f08947 */ /* 0x004fea000383ffff */
[----:B------:R-:W-:Y:S05]  /*9d30*/  BRA `(.L_x_181) ;  /* 0xffffff9000ac7947 */ /* 0x000fea000383ffff */
.L_x_54:
[----:B------:R-:W-:-:S07]  /*9d40*/  MOV R0, UR5 ;  /* 0x0000000500007c02 */ /* 0x000fce0008000f00 */
.L_x_182:
[----:B-1----:R1:W2:Y:S02]  /*9d50*/  SYNCS.PHASECHK.TRANS64.TRYWAIT P0, [R0+URZ], R3 ;  /* 0x00000003000075a7 */ /* 0x0022a400080011ff */
[----:B--2---:R-:W-:Y:S05]  /*9d60*/  @!P0 NANOSLEEP.SYNCS 0x989680 ;  /* 0x009896800000895d */ /* 0x004fea0003900000 */
[----:B------:R-:W2:Y:S02]  /*9d70*/  @!P0 SYNCS.PHASECHK.TRANS64 P0, [R0+URZ], R3 ;  /* 0x00000003000085a7 */ /* 0x000ea400080010ff */
[----:B--2---:R-:W-:Y:S05]  /*9d80*/  @!P0 BRA `(.L_x_182) ;  /* 0xfffffffc00f08947 */ /* 0x004fea000383ffff */
[----:B------:R-:W-:Y:S05]  /*9d90*/  BRA `(.L_x_183) ;  /* 0xffffff9000b87947 */ /* 0x000fea000383ffff */
.L_x_57:
[----:B--2---:R2:W3:Y:S02]  /*9da0*/  SYNCS.PHASECHK.TRANS64.TRYWAIT P0, [R2+URZ+0x170], R5 ;  /* 0x00017005020075a7 */ /* 0x0044e400080011ff */
[----:B---3--:R-:W-:Y:S05]  /*9db0*/  @!P0 NANOSLEEP.SYNCS 0x989680 ;  /* 0x009896800000895d */ /* 0x008fea0003900000 */
[----:B------:R-:W3:Y:S02]  /*9dc0*/  @!P0 SYNCS.PHASECHK.TRANS64 P0, [R2+URZ+0x170], R5 ;  /* 0x00017005020085a7 */ /* 0x000ee400080010ff */
[----:B---3--:R-:W-:Y:S05]  /*9dd0*/  @!P0 BRA `(.L_x_57) ;  /* 0xfffffffc00f08947 */ /* 0x008fea000383ffff */
[----:B------:R-:W-:Y:S05]  /*9de0*/  BRA `(.L_x_184) ;  /* 0xffffff9400147947 */ /* 0x000fea000383ffff */
.L_x_58:
[----:B------:R-:W-:-:S07]  /*9df0*/  MOV R2, UR4 ;  /* 0x0000000400027c02 */ /* 0x000fce0008000f00 */
.L_x_185:
[----:B--2---:R2:W3:Y:S02]  /*9e00*/  SYNCS.PHASECHK.TRANS64.TRYWAIT P0, [R2+URZ+0x120], R5 ;  /* 0x00012005020075a7 */ /* 0x0044e400080011ff */
[----:B---3--:R-:W-:Y:S05]  /*9e10*/  @!P0 NANOSLEEP.SYNCS 0x989680 ;  /* 0x009896800000895d */ /* 0x008fea0003900000 */
[----:B------:R-:W3:Y:S02]  /*9e20*/  @!P0 SYNCS.PHASECHK.TRANS64 P0, [R2+URZ+0x120], R5 ;  /* 0x00012005020085a7 */ /* 0x000ee400080010ff */
[----:B---3--:R-:W-:Y:S05]  /*9e30*/  @!P0 BRA `(.L_x_185) ;  /* 0xfffffffc00f08947 */ /* 0x008fea000383ffff */
[----:B------:R-:W-:Y:S05]  /*9e40*/  BRA `(.L_x_186) ;  /* 0xffffff9400247947 */ /* 0x000fea000383ffff */
.L_x_59:
[----:B--2---:R2:W3:Y:S02]  /*9e50*/  SYNCS.PHASECHK.TRANS64.TRYWAIT P1, [R2+URZ+0x110], R5 ;  /* 0x00011005020075a7 */ /* 0x0044e400080211ff */
[----:B---3--:R-:W-:Y:S05]  /*9e60*/  @!P1 NANOSLEEP.SYNCS 0x989680 ;  /* 0x009896800000995d */ /* 0x008fea0003900000 */
[----:B------:R-:W3:Y:S02]  /*9e70*/  @!P1 SYNCS.PHASECHK.TRANS64 P1, [R2+URZ+0x110], R5 ;  /* 0x00011005020095a7 */ /* 0x000ee400080210ff */
[----:B---3--:R-:W-:Y:S05]  /*9e80*/  @!P1 BRA `(.L_x_59) ;  /* 0xfffffffc00f09947 */ /* 0x008fea000383ffff */
[----:B------:R-:W-:Y:S05]  /*9e90*/  BRA `(.L_x_187) ;  /* 0xffffff9400547947 */ /* 0x000fea000383ffff */
.L_x_62:
[----:B------:R-:W-:-:S07]  /*9ea0*/  MOV R0, UR4 ;  /* 0x0000000400007c02 */ /* 0x000fce0008000f00 */
.L_x_188:
[----:B--2---:R2:W3:Y:S02]  /*9eb0*/  SYNCS.PHASECHK.TRANS64.TRYWAIT P0, [R0+URZ+0x120], R3 ;  /* 0x00012003000075a7 */ /* 0x0044e400080011ff */
[----:B---3--:R-:W-:Y:S05]  /*9ec0*/  @!P0 NANOSLEEP.SYNCS 0x989680 ;  /* 0x009896800000895d */ /* 0x008fea0003900000 */
[----:B------:R-:W3:Y:S02]  /*9ed0*/  @!P0 SYNCS.PHASECHK.TRANS64 P0, [R0+URZ+0x120], R3 ;  /* 0x00012003000085a7 */ /* 0x000ee400080010ff */
[----:B---3--:R-:W-:Y:S05]  /*9ee0*/  @!P0 BRA `(.L_x_188) ;  /* 0xfffffffc00f08947 */ /* 0x008fea000383ffff */
[----:B------:R-:W-:Y:S05]  /*9ef0*/  BRA `(.L_x_61) ;  /* 0xffffff9400a87947 */ /* 0x000fea000383ffff */
.L_x_71:
[----:B--2---:R-:W-:-:S04]  /*9f00*/  MOV R0, UR5 ;  /* 0x0000000500007c02 */ /* 0x004fc80008000f00 */
[----:B------:R2:W3:Y:S03]  /*9f10*/  SYNCS.PHASECHK.TRANS64.TRYWAIT P0, [R0+URZ+0x8], R7 ;  /* 0x00000807000075a7 */ /* 0x0004e600080011ff */
[----:B---3--:R-:W-:Y:S05]  /*9f20*/  @!P0 NANOSLEEP.SYNCS 0x989680 ;  /* 0x009896800000895d */ /* 0x008fea0003900000 */
[----:B------:R-:W3:Y:S02]  /*9f30*/  @!P0 SYNCS.PHASECHK.TRANS64 P0, [R0+URZ+0x8], R7 ;  /* 0x00000807000085a7 */ /* 0x000ee400080010ff */
[----:B---3--:R-:W-:Y:S05]  /*9f40*/  @!P0 BRA `(.L_x_71) ;  /* 0xfffffffc00ec8947 */ /* 0x008fea000383ffff */
[----:B------:R-:W-:Y:S05]  /*9f50*/  BRA `(.L_x_70) ;  /* 0xffffff98005c7947 */ /* 0x000fea000383ffff */
.L_x_73:
[----:B------:R-:W-:Y:S01]  /*9f60*/  BSSY B0, `(.L_x_189) ;  /* 0x0000006000007945 */ /* 0x000fe20003800000 */
[----:B------:R-:W-:-:S07]  /*9f70*/  MOV R15, 0xffffffff ;  /* 0xffffffff000f7802 */ /* 0x000fce0000000f00 */
[----:B-12--5:R-:W-:Y:S05]  /*9f80*/  WARPSYNC.COLLECTIVE R15, `(.L_x_190) ;  /* 0x000000000f0c7348 */ /* 0x026fea0003c00000 */
[----:B------:R-:W-:Y:S02]  /*9f90*/  ELECT P6, UR79, PT ;  /* 0x00000000004f782f */ /* 0x000fe400038c0000 */
[----:B------:R-:W-:Y:S01]  /*9fa0*/  MOV R14, UR79 ;  /* 0x0000004f000e7c02 */ /* 0x000fe20008000f00 */
[----:B-12--5:R-:W-:Y:S10]  /*9fb0*/  ENDCOLLECTIVE ;  /* 0x000000000000791b */ /* 0x026ff40003800000 */
.L_x_190:
[----:B------:R-:W-:Y:S05]  /*9fc0*/  BSYNC B0 ;  /* 0x0000000000007941 */ /* 0x000fea0003800000 */
.L_x_189:
[----:B------:R-:W-:Y:S01]  /*9fd0*/  PLOP3.LUT P0, PT, P6, PT, PT, 0x80, 0x8 ;  /* 0x000000000008781c */ /* 0x000fe2000370f070 */
[----:B------:R-:W-:-:S12]  /*9fe0*/  BRA `(.L_x_191) ;  /* 0xffffff9800887947 */ /* 0x000fd8000383ffff */
.L_x_75:
[----:B--2---:R-:W-:-:S04]  /*9ff0*/  MOV R0, UR5 ;  /* 0x0000000500007c02 */ /* 0x004fc80008000f00 */
[----:B------:R2:W3:Y:S03]  /*a000*/  SYNCS.PHASECHK.TRANS64.TRYWAIT P0, [R0+URZ+0x8], R5 ;  /* 0x00000805000075a7 */ /* 0x0004e600080011ff */
[----:B---3--:R-:W-:Y:S05]  /*a010*/  @!P0 NANOSLEEP.SYNCS 0x989680 ;  /* 0x009896800000895d */ /* 0x008fea0003900000 */
[----:B------:R-:W3:Y:S02]  /*a020*/  @!P0 SYNCS.PHASECHK.TRANS64 P0, [R0+URZ+0x8], R5 ;  /* 0x00000805000085a7 */ /* 0x000ee400080010ff */
[----:B---3--:R-:W-:Y:S05]  /*a030*/  @!P0 BRA `(.L_x_75) ;  /* 0xfffffffc00ec8947 */ /* 0x008fea000383ffff */
[----:B------:R-:W-:Y:S05]  /*a040*/  BRA `(.L_x_74) ;  /* 0xffffff98008c7947 */ /* 0x000fea000383ffff */
.L_x_76:
[----:B-1----:R1:W2:Y:S02]  /*a050*/  SYNCS.PHASECHK.TRANS64.TRYWAIT P0, [R0+URZ+0x110], R5 ;  /* 0x00011005000075a7 */ /* 0x0022a400080011ff */
[----:B--2---:R-:W-:Y:S05]  /*a060*/  @!P0 NANOSLEEP.SYNCS 0x989680 ;  /* 0x009896800000895d */ /* 0x004fea0003900000 */
[----:B------:R-:W2:Y:S02]  /*a070*/  @!P0 SYNCS.PHASECHK.TRANS64 P0, [R0+URZ+0x110], R5 ;  /* 0x00011005000085a7 */ /* 0x000ea400080010ff */
[----:B--2---:R-:W-:Y:S05]  /*a080*/  @!P0 BRA `(.L_x_76) ;  /* 0xfffffffc00f08947 */ /* 0x004fea000383ffff */
[----:B------:R-:W-:Y:S05]  /*a090*/  BRA `(.L_x_192) ;  /* 0xffffff9c00787947 */ /* 0x000fea000383ffff */
.L_x_78:
[----:B------:R-:W-:-:S07]  /*a0a0*/  MOV R0, UR31 ;  /* 0x0000001f00007c02 */ /* 0x000fce0008000f00 */
.L_x_193:
[----:B-1----:R1:W2:Y:S02]  /*a0b0*/  SYNCS.PHASECHK.TRANS64.TRYWAIT P0, [R0+URZ+0x150], R5 ;  /* 0x00015005000075a7 */ /* 0x0022a400080011ff */
[----:B--2---:R-:W-:Y:S05]  /*a0c0*/  @!P0 NANOSLEEP.SYNCS 0x989680 ;  /* 0x009896800000895d */ /* 0x004fea0003900000 */
[----:B------:R-:W2:Y:S02]  /*a0d0*/  @!P0 SYNCS.PHASECHK.TRANS64 P0, [R0+URZ+0x150], R5 ;  /* 0x00015005000085a7 */ /* 0x000ea400080010ff */
[----:B--2---:R-:W-:Y:S05]  /*a0e0*/  @!P0 BRA `(.L_x_193) ;  /* 0xfffffffc00f08947 */ /* 0x004fea000383ffff */
[----:B------:R-:W-:Y:S05]  /*a0f0*/  BRA `(.L_x_194) ;  /* 0xffffff9c00c47947 */ /* 0x000fea000383ffff */
.L_x_81:
[----:B------:R-:W-:Y:S07]  /*a100*/  MOV R0, UR5 ;  /* 0x0000000500007c02 */ /* 0x000fee0008000f00 */
.L_x_195:
[----:B-1----:R1:W2:Y:S02]  /*a110*/  SYNCS.PHASECHK.TRANS64.TRYWAIT P0, [R0+URZ], R5 ;  /* 0x00000005000075a7 */ /* 0x0022a400080011ff */
[----:B--2---:R-:W-:Y:S05]  /*a120*/  @!P0 NANOSLEEP.SYNCS 0x989680 ;  /* 0x009896800000895d */ /* 0x004fea0003900000 */
[----:B------:R-:W2:Y:S02]  /*a130*/  @!P0 SYNCS.PHASECHK.TRANS64 P0, [R0+URZ], R5 ;  /* 0x00000005000085a7 */ /* 0x000ea400080010ff */
[----:B--2---:R-:W-:Y:S05]  /*a140*/  @!P0 BRA `(.L_x_195) ;  /* 0xfffffffc00f08947 */ /* 0x004fea000383ffff */
[----:B------:R-:W-:Y:S05]  /*a150*/  BRA `(.L_x_80) ;  /* 0xffffff9c00d87947 */ /* 0x000fea000383ffff */
.L_x_85:
[----:B-1----:R-:W-:-:S07]  /*a160*/  MOV R0, UR4 ;  /* 0x0000000400007c02 */ /* 0x002fce0008000f00 */
.L_x_196:
[----:B-1----:R1:W2:Y:S02]  /*a170*/  SYNCS.PHASECHK.TRANS64.TRYWAIT P0, [R0+URZ], R3 ;  /* 0x00000003000075a7 */ /* 0x0022a400080011ff */
[----:B--2---:R-:W-:Y:S05]  /*a180*/  @!P0 NANOSLEEP.SYNCS 0x989680 ;  /* 0x009896800000895d */ /* 0x004fea0003900000 */
[----:B------:R-:W2:Y:S02]  /*a190*/  @!P0 SYNCS.PHASECHK.TRANS64 P0, [R0+URZ], R3 ;  /* 0x00000003000085a7 */ /* 0x000ea400080010ff */
[----:B--2---:R-:W-:Y:S05]  /*a1a0*/  @!P0 BRA `(.L_x_196) ;  /* 0xfffffffc00f08947 */ /* 0x004fea000383ffff */
[----:B------:R-:W-:Y:S05]  /*a1b0*/  BRA `(.L_x_197) ;  /* 0xffffffa000cc7947 */ /* 0x000fea000383ffff */
.L_x_86:
[----:B------:R-:W-:-:S07]  /*a1c0*/  MOV R0, UR5 ;  /* 0x0000000500007c02 */ /* 0x000fce0008000f00 */
.L_x_198:
[----:B-1----:R1:W2:Y:S02]  /*a1d0*/  SYNCS.PHASECHK.TRANS64.TRYWAIT P0, [R0+URZ], R3 ;  /* 0x00000003000075a7 */ /* 0x0022a400080011ff */
[----:B--2---:R-:W-:Y:S05]  /*a1e0*/  @!P0 NANOSLEEP.SYNCS 0x989680 ;  /* 0x009896800000895d */ /* 0x004fea0003900000 */
[----:B------:R-:W2:Y:S02]  /*a1f0*/  @!P0 SYNCS.PHASECHK.TRANS64 P0, [R0+URZ], R3 ;  /* 0x00000003000085a7 */ /* 0x000ea400080010ff */
[----:B--2---:R-:W-:Y:S05]  /*a200*/  @!P0 BRA `(.L_x_198) ;  /* 0xfffffffc00f08947 */ /* 0x004fea000383ffff */
[----:B------:R-:W-:Y:S05]  /*a210*/  BRA `(.L_x_199) ;  /* 0xffffffa000d87947 */ /* 0x000fea000383ffff */
.L_x_87:
[----:B------:R-:W-:-:S07]  /*a220*/  MOV R0, UR5 ;  /* 0x0000000500007c02 */ /* 0x000fce0008000f00 */
.L_x_200:
[----:B-1----:R1:W2:Y:S02]  /*a230*/  SYNCS.PHASECHK.TRANS64.TRYWAIT P0, [R0+URZ], R3 ;  /* 0x00000003000075a7 */ /* 0x0022a400080011ff */
[----:B--2---:R-:W-:Y:S05]  /*a240*/  @!P0 NANOSLEEP.SYNCS 0x989680 ;  /* 0x009896800000895d */ /* 0x004fea0003900000 */
[----:B------:R-:W2:Y:S02]  /*a250*/  @!P0 SYNCS.PHASECHK.TRANS64 P0, [R0+URZ], R3 ;  /* 0x00000003000085a7 */ /* 0x000ea400080010ff */
[----:B--2---:R-:W-:Y:S05]  /*a260*/  @!P0 BRA `(.L_x_200) ;  /* 0xfffffffc00f08947 */ /* 0x004fea000383ffff */
[----:B------:R-:W-:Y:S05]  /*a270*/  BRA `(.L_x_201) ;  /* 0xffffffa000e47947 */ /* 0x000fea000383ffff */
.L_x_90:
[----:B------:R-:W-:-:S07]  /*a280*/  MOV R0, UR26 ;  /* 0x0000001a00007c02 */ /* 0x000fce0008000f00 */
.L_x_202:
[----:B-1----:R1:W2:Y:S02]  /*a290*/  SYNCS.PHASECHK.TRANS64.TRYWAIT P1, [R0+URZ+0x190], R3 ;  /* 0x00019003000075a7 */ /* 0x0022a400080211ff */
[----:B--2---:R-:W-:Y:S05]  /*a2a0*/  @!P1 NANOSLEEP.SYNCS 0x989680 ;  /* 0x009896800000995d */ /* 0x004fea0003900000 */
[----:B------:R-:W2:Y:S02]  /*a2b0*/  @!P1 SYNCS.PHASECHK.TRANS64 P1, [R0+URZ+0x190], R3 ;  /* 0x00019003000095a7 */ /* 0x000ea400080210ff */
[----:B--2---:R-:W-:Y:S05]  /*a2c0*/  @!P1 BRA `(.L_x_202) ;  /* 0xfffffffc00f09947 */ /* 0x004fea000383ffff */
[----:B------:R-:W-:Y:S05]  /*a2d0*/  BRA `(.L_x_203) ;  /* 0xffffffa400307947 */ /* 0x000fea000383ffff */
.L_x_95:
[----:B--2---:R2:W3:Y:S02]  /*a2e0*/  SYNCS.PHASECHK.TRANS64.TRYWAIT P0, [R8+URZ+0x110], R5 ;  /* 0x00011005080075a7 */ /* 0x0044e400080011ff */
[----:B---3--:R-:W-:Y:S05]  /*a2f0*/  @!P0 NANOSLEEP.SYNCS 0x989680 ;  /* 0x009896800000895d */ /* 0x008fea0003900000 */
[----:B------:R-:W3:Y:S02]  /*a300*/  @!P0 SYNCS.PHASECHK.TRANS64 P0, [R8+URZ+0x110], R5 ;  /* 0x00011005080085a7 */ /* 0x000ee400080010ff */
[----:B---3--:R-:W-:Y:S05]  /*a310*/  @!P0 BRA `(.L_x_95) ;  /* 0xfffffffc00f08947 */ /* 0x008fea000383ffff */
[----:B------:R-:W-:Y:S05]  /*a320*/  BRA `(.L_x_204) ;  /* 0xffffffa800687947 */ /* 0x000fea000383ffff */
.L_x_98:
[----:B------:R-:W-:Y:S07]  /*a330*/  MOV R0, UR21 ;  /* 0x0000001500007c02 */ /* 0x000fee0008000f00 */
.L_x_205:
[----:B--2---:R2:W3:Y:S02]  /*a340*/  SYNCS.PHASECHK.TRANS64.TRYWAIT P1, [R0+URZ+0x108], R5 ;  /* 0x00010805000075a7 */ /* 0x0044e400080211ff */
[----:B---3--:R-:W-:Y:S05]  /*a350*/  @!P1 NANOSLEEP.SYNCS 0x989680 ;  /* 0x009896800000995d */ /* 0x008fea0003900000 */
[----:B------:R-:W3:Y:S02]  /*a360*/  @!P1 SYNCS.PHASECHK.TRANS64 P1, [R0+URZ+0x108], R5 ;  /* 0x00010805000095a7 */ /* 0x000ee400080210ff */
[----:B---3--:R-:W-:Y:S05]  /*a370*/  @!P1 BRA `(.L_x_205) ;  /* 0xfffffffc00f09947 */ /* 0x008fea000383ffff */
[----:B------:R-:W-:Y:S05]  /*a380*/  BRA `(.L_x_97) ;  /* 0xffffffac00e47947 */ /* 0x000fea000383ffff */
.L_x_101:
[----:B--2---:R-:W-:Y:S07]  /*a390*/  MOV R5, UR21 ;  /* 0x0000001500057c02 */ /* 0x004fee0008000f00 */
.L_x_206:
[----:B--2---:R2:W3:Y:S02]  /*a3a0*/  SYNCS.PHASECHK.TRANS64.TRYWAIT P0, [R5+URZ+0xe0], R4 ;  /* 0x0000e004050075a7 */ /* 0x0044e400080011ff */
[----:B---3--:R-:W-:Y:S05]  /*a3b0*/  @!P0 NANOSLEEP.SYNCS 0x989680 ;  /* 0x009896800000895d */ /* 0x008fea0003900000 */
[----:B------:R-:W3:Y:S02]  /*a3c0*/  @!P0 SYNCS.PHASECHK.TRANS64 P0, [R5+URZ+0xe0], R4 ;  /* 0x0000e004050085a7 */ /* 0x000ee400080010ff */
[----:B---3--:R-:W-:Y:S05]  /*a3d0*/  @!P0 BRA `(.L_x_206) ;  /* 0xfffffffc00f08947 */ /* 0x008fea000383ffff */
[----:B------:R-:W-:Y:S05]  /*a3e0*/  BRA `(.L_x_207) ;  /* 0xffffffb0003c7947 */ /* 0x000fea000383ffff */
.L_x_102:
[----:B------:R-:W-:Y:S07]  /*a3f0*/  MOV R5, UR21 ;  /* 0x0000001500057c02 */ /* 0x000fee0008000f00 */
.L_x_208:
[----:B--2---:R2:W3:Y:S02]  /*a400*/  SYNCS.PHASECHK.TRANS64.TRYWAIT P0, [R5+URZ+0xe8], R4 ;  /* 0x0000e804050075a7 */ /* 0x0044e400080011ff */
[----:B---3--:R-:W-:Y:S05]  /*a410*/  @!P0 NANOSLEEP.SYNCS 0x989680 ;  /* 0x009896800000895d */ /* 0x008fea0003900000 */
[----:B------:R-:W3:Y:S02]  /*a420*/  @!P0 SYNCS.PHASECHK.TRANS64 P0, [R5+URZ+0xe8], R4 ;  /* 0x0000e804050085a7 */ /* 0x000ee400080010ff */
[----:B---3--:R-:W-:Y:S05]  /*a430*/  @!P0 BRA `(.L_x_208) ;  /* 0xfffffffc00f08947 */ /* 0x008fea000383ffff */
[----:B------:R-:W-:Y:S05]  /*a440*/  BRA `(.L_x_209) ;  /* 0xffffffb000987947 */ /* 0x000fea000383ffff */
.L_x_103:
[----:B--2---:R-:W-:Y:S07]  /*a450*/  MOV R5, UR21 ;  /* 0x0000001500057c02 */ /* 0x004fee0008000f00 */
.L_x_210:
[----:B--2---:R2:W3:Y:S02]  /*a460*/  SYNCS.PHASECHK.TRANS64.TRYWAIT P0, [R5+URZ+0xf0], R4 ;  /* 0x0000f004050075a7 */ /* 0x0044e400080011ff */
[----:B---3--:R-:W-:Y:S05]  /*a470*/  @!P0 NANOSLEEP.SYNCS 0x989680 ;  /* 0x009896800000895d */ /* 0x008fea0003900000 */
[----:B------:R-:W3:Y:S02]  /*a480*/  @!P0 SYNCS.PHASECHK.TRANS64 P0, [R5+URZ+0xf0], R4 ;  /* 0x0000f004050085a7 */ /* 0x000ee400080010ff */
[----:B---3--:R-:W-:Y:S05]  /*a490*/  @!P0 BRA `(.L_x_210) ;  /* 0xfffffffc00f08947 */ /* 0x008fea000383ffff */
[----:B------:R-:W-:Y:S05]  /*a4a0*/  BRA `(.L_x_211) ;  /* 0xffffffb000f87947 */ /* 0x000fea000383ffff */
.L_x_104:
[----:B--2---:R-:W-:Y:S07]  /*a4b0*/  MOV R5, UR21 ;  /* 0x0000001500057c02 */ /* 0x004fee0008000f00 */
.L_x_212:
[----:B--2---:R2:W3:Y:S02]  /*a4c0*/  SYNCS.PHASECHK.TRANS64.TRYWAIT P0, [R5+URZ+0xf8], R4 ;  /* 0x0000f804050075a7 */ /* 0x0044e400080011ff */
[----:B---3--:R-:W-:Y:S05]  /*a4d0*/  @!P0 NANOSLEEP.SYNCS 0x989680 ;  /* 0x009896800000895d */ /* 0x008fea0003900000 */
[----:B------:R-:W3:Y:S02]  /*a4e0*/  @!P0 SYNCS.PHASECHK.TRANS64 P0, [R5+URZ+0xf8], R4 ;  /* 0x0000f804050085a7 */ /* 0x000ee400080010ff */
[----:B---3--:R-:W-:Y:S05]  /*a4f0*/  @!P0 BRA `(.L_x_212) ;  /* 0xfffffffc00f08947 */ /* 0x008fea000383ffff */
[----:B------:R-:W-:Y:S05]  /*a500*/  BRA `(.L_x_213) ;  /* 0xffffffb400607947 */ /* 0x000fea000383ffff */
.L_x_106:
[----:B------:R-:W-:-:S07]  /*a510*/  MOV R0, UR21 ;  /* 0x0000001500007c02 */ /* 0x000fce0008000f00 */
.L_x_214:
[----:B--2---:R2:W3:Y:S02]  /*a520*/  SYNCS.PHASECHK.TRANS64.TRYWAIT P0, [R0+URZ+0xe0], R3 ;  /* 0x0000e003000075a7 */ /* 0x0044e400080011ff */
[----:B---3--:R-:W-:Y:S05]  /*a530*/  @!P0 NANOSLEEP.SYNCS 0x989680 ;  /* 0x009896800000895d */ /* 0x008fea0003900000 */
[----:B------:R-:W3:Y:S02]  /*a540*/  @!P0 SYNCS.PHASECHK.TRANS64 P0, [R0+URZ+0xe0], R3 ;  /* 0x0000e003000085a7 */ /* 0x000ee400080010ff */
[----:B---3--:R-:W-:Y:S05]  /*a550*/  @!P0 BRA `(.L_x_214) ;  /* 0xfffffffc00f08947 */ /* 0x008fea000383ffff */
[----:B------:R-:W-:Y:S05]  /*a560*/  BRA `(.L_x_215) ;  /* 0xffffffb400ec7947 */ /* 0x000fea000383ffff */
.L_x_107:
[----:B--2---:R-:W-:-:S07]  /*a570*/  MOV R0, UR21 ;  /* 0x0000001500007c02 */ /* 0x004fce0008000f00 */
.L_x_216:
[----:B--2---:R2:W3:Y:S02]  /*a580*/  SYNCS.PHASECHK.TRANS64.TRYWAIT P0, [R0+URZ+0xe8], R3 ;  /* 0x0000e803000075a7 */ /* 0x0044e400080011ff */
[----:B---3--:R-:W-:Y:S05]  /*a590*/  @!P0 NANOSLEEP.SYNCS 0x989680 ;  /* 0x009896800000895d */ /* 0x008fea0003900000 */
[----:B------:R-:W3:Y:S02]  /*a5a0*/  @!P0 SYNCS.PHASECHK.TRANS64 P0, [R0+URZ+0xe8], R3 ;  /* 0x0000e803000085a7 */ /* 0x000ee400080010ff */
[----:B---3--:R-:W-:Y:S05]  /*a5b0*/  @!P0 BRA `(.L_x_216) ;  /* 0xfffffffc00f08947 */ /* 0x008fea000383ffff */
[----:B------:R-:W-:Y:S05]  /*a5c0*/  BRA `(.L_x_217) ;  /* 0xffffffb400dc7947 */ /* 0x000fea000383ffff */
.L_x_108:
[----:B--2---:R-:W-:-:S07]  /*a5d0*/  MOV R0, UR21 ;  /* 0x0000001500007c02 */ /* 0x004fce0008000f00 */
.L_x_218:
[----:B--2---:R2:W3:Y:S02]  /*a5e0*/  SYNCS.PHASECHK.TRANS64.TRYWAIT P0, [R0+URZ+0xf0], R3 ;  /* 0x0000f003000075a7 */ /* 0x0044e400080011ff */
[----:B---3--:R-:W-:Y:S05]  /*a5f0*/  @!P0 NANOSLEEP.SYNCS 0x989680 ;  /* 0x009896800000895d */ /* 0x008fea0003900000 */
[----:B------:R-:W3:Y:S02]  /*a600*/  @!P0 SYNCS.PHASECHK.TRANS64 P0, [R0+URZ+0xf0], R3 ;  /* 0x0000f003000085a7 */ /* 0x000ee400080010ff */
[----:B---3--:R-:W-:Y:S05]  /*a610*/  @!P0 BRA `(.L_x_218) ;  /* 0xfffffffc00f08947 */ /* 0x008fea000383ffff */
[----:B------:R-:W-:Y:S05]  /*a620*/  BRA `(.L_x_219) ;  /* 0xffffffb400cc7947 */ /* 0x000fea000383ffff */
.L_x_110:
[----:B-1----:R1:W2:Y:S02]  /*a630*/  SYNCS.PHASECHK.TRANS64.TRYWAIT P0, [R3+URZ+0x110], R0 ;  /* 0x00011000030075a7 */ /* 0x0022a400080011ff */
[----:B--2---:R-:W-:Y:S05]  /*a640*/  @!P0 NANOSLEEP.SYNCS 0x989680 ;  /* 0x009896800000895d */ /* 0x004fea0003900000 */
[----:B------:R-:W2:Y:S02]  /*a650*/  @!P0 SYNCS.PHASECHK.TRANS64 P0, [R3+URZ+0x110], R0 ;  /* 0x00011000030085a7 */ /* 0x000ea400080010ff */
[----:B--2---:R-:W-:Y:S05]  /*a660*/  @!P0 BRA `(.L_x_110) ;  /* 0xfffffffc00f08947 */ /* 0x004fea000383ffff */
[----:B------:R-:W-:Y:S05]  /*a670*/  BRA `(.L_x_220) ;  /* 0xffffffb800a07947 */ /* 0x000fea000383ffff */
.L_x_121:
[----:B-1----:R-:W-:Y:S04]  /*a680*/  MOV R2, UR43 ;  /* 0x0000002b00027c02 */ /* 0x002fe80008000f00 */
[----:B------:R1:W2:Y:S03]  /*a690*/  SYNCS.PHASECHK.TRANS64.TRYWAIT P1, [R2+URZ+0xc0], R3 ;  /* 0x0000c003020075a7 */ /* 0x0002a600080211ff */
[----:B--2---:R-:W-:Y:S05]  /*a6a0*/  @!P1 NANOSLEEP.SYNCS 0x989680 ;  /* 0x009896800000995d */ /* 0x004fea0003900000 */
[----:B------:R-:W2:Y:S02]  /*a6b0*/  @!P1 SYNCS.PHASECHK.TRANS64 P1, [R2+URZ+0xc0], R3 ;  /* 0x0000c003020095a7 */ /* 0x000ea400080210ff */
[----:B--2---:R-:W-:Y:S05]  /*a6c0*/  @!P1 BRA `(.L_x_121) ;  /* 0xfffffffc00ec9947 */ /* 0x004fea000383ffff */
[----:B------:R-:W-:Y:S05]  /*a6d0*/  BRA `(.L_x_120) ;  /* 0xffffffc800107947 */ /* 0x000fea000383ffff */
.L_x_123:
[----:B-1----:R1:W4:Y:S02]  /*a6e0*/  SYNCS.PHASECHK.TRANS64.TRYWAIT P0, [R75+URZ+0x130], R0 ;  /* 0x000130004b0075a7 */ /* 0x00232400080011ff */
[----:B----4-:R-:W-:Y:S05]  /*a6f0*/  @!P0 NANOSLEEP.SYNCS 0x989680 ;  /* 0x009896800000895d */ /* 0x010fea0003900000 */
[----:B------:R-:W4:Y:S02]  /*a700*/  @!P0 SYNCS.PHASECHK.TRANS64 P0, [R75+URZ+0x130], R0 ;  /* 0x000130004b0085a7 */ /* 0x000f2400080010ff */
[----:B----4-:R-:W-:Y:S05]  /*a710*/  @!P0 BRA `(.L_x_123) ;  /* 0xfffffffc00f08947 */ /* 0x010fea000383ffff */
[----:B------:R-:W-:Y:S05]  /*a720*/  BRA `(.L_x_122) ;  /* 0xffffffc800387947 */ /* 0x000fea000383ffff */
.L_x_132:
[----:B-1----:R1:W3:Y:S02]  /*a730*/  SYNCS.PHASECHK.TRANS64.TRYWAIT P0, [R3+URZ+0xc0], R0 ;  /* 0x0000c000030075a7 */ /* 0x0022e400080011ff */
[----:B---3--:R-:W-:Y:S05]  /*a740*/  @!P0 NANOSLEEP.SYNCS 0x989680 ;  /* 0x009896800000895d */ /* 0x008fea0003900000 */
[----:B------:R-:W3:Y:S02]  /*a750*/  @!P0 SYNCS.PHASECHK.TRANS64 P0, [R3+URZ+0xc0], R0 ;  /* 0x0000c000030085a7 */ /* 0x000ee400080010ff */
[----:B---3--:R-:W-:Y:S05]  /*a760*/  @!P0 BRA `(.L_x_132) ;  /* 0xfffffffc00f08947 */ /* 0x008fea000383ffff */
[----:B------:R-:W-:Y:S05]  /*a770*/  BRA `(.L_x_131) ;  /* 0xffffffd000687947 */ /* 0x000fea000383ffff */
.L_x_140:
[----:B-1----:R1:W3:Y:S02]  /*a780*/  SYNCS.PHASECHK.TRANS64.TRYWAIT P0, [R0+URZ+0xc0], R7 ;  /* 0x0000c007000075a7 */ /* 0x0022e400080011ff */
[----:B---3--:R-:W-:Y:S05]  /*a790*/  @!P0 NANOSLEEP.SYNCS 0x989680 ;  /* 0x009896800000895d */ /* 0x008fea0003900000 */
[----:B------:R-:W3:Y:S02]  /*a7a0*/  @!P0 SYNCS.PHASECHK.TRANS64 P0, [R0+URZ+0xc0], R7 ;  /* 0x0000c007000085a7 */ /* 0x000ee400080010ff */
[----:B---3--:R-:W-:Y:S05]  /*a7b0*/  @!P0 BRA `(.L_x_140) ;  /* 0xfffffffc00f08947 */ /* 0x008fea000383ffff */
[----:B------:R-:W-:Y:S05]  /*a7c0*/  BRA `(.L_x_139) ;  /* 0xffffffd800c07947 */ /* 0x000fea000383ffff */
.L_x_148:
[----:B-1----:R1:W3:Y:S02]  /*a7d0*/  SYNCS.PHASECHK.TRANS64.TRYWAIT P0, [R0+URZ+0xc0], R5 ;  /* 0x0000c005000075a7 */ /* 0x0022e400080011ff */
[----:B---3--:R-:W-:Y:S05]  /*a7e0*/  @!P0 NANOSLEEP.SYNCS 0x989680 ;  /* 0x009896800000895d */ /* 0x008fea0003900000 */
[----:B------:R-:W3:Y:S02]  /*a7f0*/  @!P0 SYNCS.PHASECHK.TRANS64 P0, [R0+URZ+0xc0], R5 ;  /* 0x0000c005000085a7 */ /* 0x000ee400080010ff */
[----:B---3--:R-:W-:Y:S05]  /*a800*/  @!P0 BRA `(.L_x_148) ;  /* 0xfffffffc00f08947 */ /* 0x008fea000383ffff */
[----:B------:R-:W-:Y:S05]  /*a810*/  BRA `(.L_x_147) ;  /* 0xffffffe400187947 */ /* 0x000fea000383ffff */
        .weak           $__internal_0_$__cuda_sm10x_tcgen05_guardrail_trap_col_being_dealloced_not_returned_by_alloc
        .type           $__internal_0_$__cuda_sm10x_tcgen05_guardrail_trap_col_being_dealloced_not_returned_by_alloc,@function
        .size           $__internal_0_$__cuda_sm10x_tcgen05_guardrail_trap_col_being_dealloced_not_returned_by_alloc,($__internal_1_$__cuda_sm10x_tcgen05_guardrail_trap_phase_invalid_during_alloc - $__internal_0_$__cuda_sm10x_tcgen05_guardrail_trap_col_being_dealloced_not_returned_by_alloc)
$__internal_0_$__cuda_sm10x_tcgen05_guardrail_trap_col_being_dealloced_not_returned_by_alloc:
[----:B------:R-:W-:Y:S05]  /*a820*/  BPT.TRAP 0x1 ;  /* 0x000000040000795c */ /* 0x000fea0000300000 */
[----:B------:R-:W-:-:S04]  /*a830*/  HFMA2 R3, -RZ, RZ, 0, 0 ;  /* 0x00000000ff037431 */ /* 0x000fc800000001ff */
[----:B------:R-:W-:Y:S05]  /*a840*/  RET.REL.NODEC R2 `(_ZN7cutlass13device_kernelINS_4gemm6kernel13GemmUniversalIN4cute5tupleIJiiiiEEENS1_10collective13CollectiveMmaINS1_35MainloopSm100TmaUmmaWarpSpecializedILi12ELi2ELi4ENS5_IJNS4_1CILi8EEENSA_ILi1EEESC_EEEEENS5_IJNSA_ILi128EEESF_NSA_ILi32EEEEEENS_10tfloat32_tENS5_IJlSC_lEEESI_SJ_NS4_8TiledMMAINS4_8MMA_AtomIJNS4_23SM100_MMA_TF32_2x1SM_SSISI_SI_fLi128ELi128ELNS4_4UMMA5MajorE0ELSO_0ELNSN_7ScaleInE0ELSP_0EEEEEENS4_6LayoutINS5_IJSC_SC_SC_EEENS5_IJNSA_ILi0EEESU_SU_EEEEENS5_IJNS4_10UnderscoreESX_SX_EEEEENS4_18SM100_TMA_2SM_LOADENS4_14ComposedLayoutINS4_7SwizzleILi3ELi4ELi3EEENS4_18smem_ptr_flag_bitsILi32EEENSS_INS5_IJSB_SG_EEENS5_IJSG_SC_EEEEEEEvNS4_8identityENS4_28SM100_TMA_2SM_LOAD_MULTICASTES19_vS1A_EENS_8epilogue10collective18CollectiveEpilogueINS1D_23Sm100TmaWarpSpecializedILi4ELi2ELi16ELb1ELb0EEEJNS5_IJNSA_ILi64EEESF_SG_EEENS5_IJNSS_IS1I_SC_EENSS_INS5_IJNSA_ILi16EEENSA_ILi2EEEEEENS5_IJSC_S1I_EEEEEEEESI_SJ_SI_SJ_NS1D_6fusion15FusionCallbacksIS1H_NS1R_17LinearCombinationISI_fSI_fLNS_15FloatRoundStyleE2EEES1J_S1Q_JEEENS4_5SM1004TMEM4LOAD26SM100_TMEM_LOAD_32dp32b16xENS4_13SM90_TMA_LOADENS11_INS12_ILi2ELi4ELi3EEES15_NSS_INS5_IJSB_S1L_EEENS5_IJS1L_SC_EEEEEEENS4_39AutoVectorizingCopyWithAssumedAlignmentILi128EEENS4_14SM90_TMA_STOREES26_S28_S28_EEEvvEEEEvNT_6ParamsE) ;  /* 0xffffff5402ec7950 */ /* 0x000fea0003c3ffff */
        .weak           $__internal_1_$__cuda_sm10x_tcgen05_guardrail_trap_phase_invalid_during_alloc
        .type           $__internal_1_$__cuda_sm10x_tcgen05_guardrail_trap_phase_invalid_during_alloc,@function
        .size           $__internal_1_$__cuda_sm10x_tcgen05_guardrail_trap_phase_invalid_during_alloc,($__internal_2_$__cuda_sm10x_tcgen05_guardrail_trap_unallocated_columns_being_dealloced - $__internal_1_$__cuda_sm10x_tcgen05_guardrail_trap_phase_invalid_during_alloc)
$__internal_1_$__cuda_sm10x_tcgen05_guardrail_trap_phase_invalid_during_alloc:
[----:B------:R-:W-:Y:S05]  /*a850*/  BPT.TRAP 0x1 ;  /* 0x000000040000795c */ /* 0x000fea0000300000 */
[----:B------:R-:W-:-:S04]  /*a860*/  MOV R5, 0x0 ;  /* 0x0000000000057802 */ /* 0x000fc80000000f00 */
[----:B------:R-:W-:Y:S05]  /*a870*/  RET.REL.NODEC R4 `(_ZN7cutlass13device_kernelINS_4gemm6kernel13GemmUniversalIN4cute5tupleIJiiiiEEENS1_10collective13CollectiveMmaINS1_35MainloopSm100TmaUmmaWarpSpecializedILi12ELi2ELi4ENS5_IJNS4_1CILi8EEENSA_ILi1EEESC_EEEEENS5_IJNSA_ILi128EEESF_NSA_ILi32EEEEEENS_10tfloat32_tENS5_IJlSC_lEEESI_SJ_NS4_8TiledMMAINS4_8MMA_AtomIJNS4_23SM100_MMA_TF32_2x1SM_SSISI_SI_fLi128ELi128ELNS4_4UMMA5MajorE0ELSO_0ELNSN_7ScaleInE0ELSP_0EEEEEENS4_6LayoutINS5_IJSC_SC_SC_EEENS5_IJNSA_ILi0EEESU_SU_EEEEENS5_IJNS4_10UnderscoreESX_SX_EEEEENS4_18SM100_TMA_2SM_LOADENS4_14ComposedLayoutINS4_7SwizzleILi3ELi4ELi3EEENS4_18smem_ptr_flag_bitsILi32EEENSS_INS5_IJSB_SG_EEENS5_IJSG_SC_EEEEEEEvNS4_8identityENS4_28SM100_TMA_2SM_LOAD_MULTICASTES19_vS1A_EENS_8epilogue10collective18CollectiveEpilogueINS1D_23Sm100TmaWarpSpecializedILi4ELi2ELi16ELb1ELb0EEEJNS5_IJNSA_ILi64EEESF_SG_EEENS5_IJNSS_IS1I_SC_EENSS_INS5_IJNSA_ILi16EEENSA_ILi2EEEEEENS5_IJSC_S1I_EEEEEEEESI_SJ_SI_SJ_NS1D_6fusion15FusionCallbacksIS1H_NS1R_17LinearCombinationISI_fSI_fLNS_15FloatRoundStyleE2EEES1J_S1Q_JEEENS4_5SM1004TMEM4LOAD26SM100_TMEM_LOAD_32dp32b16xENS4_13SM90_TMA_LOADENS11_INS12_ILi2ELi4ELi3EEES15_NSS_INS5_IJSB_S1L_EEENS5_IJS1L_SC_EEEEEEENS4_39AutoVectorizingCopyWithAssumedAlignmentILi128EEENS4_14SM90_TMA_STOREES26_S28_S28_EEEvvEEEEvNT_6ParamsE) ;  /* 0xffffff5404e07950 */ /* 0x000fea0003c3ffff */
        .weak           $__internal_2_$__cuda_sm10x_tcgen05_guardrail_trap_unallocated_columns_being_dealloced
        .type           $__internal_2_$__cuda_sm10x_tcgen05_guardrail_trap_unallocated_columns_being_dealloced,@function
        .size           $__internal_2_$__cuda_sm10x_tcgen05_guardrail_trap_unallocated_columns_being_dealloced,(.L_x_222 - $__internal_2_$__cuda_sm10x_tcgen05_guardrail_trap_unallocated_columns_being_dealloced)
$__internal_2_$__cuda_sm10x_tcgen05_guardrail_trap_unallocated_columns_being_dealloced:
[----:B------:R-:W-:Y:S05]  /*a880*/  BPT.TRAP 0x1 ;  /* 0x000000040000795c */ /* 0x000fea0000300000 */
[----:B------:R-:W-:-:S04]  /*a890*/  HFMA2 R3, -RZ, RZ, 0, 0 ;  /* 0x00000000ff037431 */ /* 0x000fc800000001ff */
[----:B------:R-:W-:Y:S05]  /*a8a0*/  RET.REL.NODEC R2 `(_ZN7cutlass13device_kernelINS_4gemm6kernel13GemmUniversalIN4cute5tupleIJiiiiEEENS1_10collective13CollectiveMmaINS1_35MainloopSm100TmaUmmaWarpSpecializedILi12ELi2ELi4ENS5_IJNS4_1CILi8EEENSA_ILi1EEESC_EEEEENS5_IJNSA_ILi128EEESF_NSA_ILi32EEEEEENS_10tfloat32_tENS5_IJlSC_lEEESI_SJ_NS4_8TiledMMAINS4_8MMA_AtomIJNS4_23SM100_MMA_TF32_2x1SM_SSISI_SI_fLi128ELi128ELNS4_4UMMA5MajorE0ELSO_0ELNSN_7ScaleInE0ELSP_0EEEEEENS4_6LayoutINS5_IJSC_SC_SC_EEENS5_IJNSA_ILi0EEESU_SU_EEEEENS5_IJNS4_10UnderscoreESX_SX_EEEEENS4_18SM100_TMA_2SM_LOADENS4_14ComposedLayoutINS4_7SwizzleILi3ELi4ELi3EEENS4_18smem_ptr_flag_bitsILi32EEENSS_INS5_IJSB_SG_EEENS5_IJSG_SC_EEEEEEEvNS4_8identityENS4_28SM100_TMA_2SM_LOAD_MULTICASTES19_vS1A_EENS_8epilogue10collective18CollectiveEpilogueINS1D_23Sm100TmaWarpSpecializedILi4ELi2ELi16ELb1ELb0EEEJNS5_IJNSA_ILi64EEESF_SG_EEENS5_IJNSS_IS1I_SC_EENSS_INS5_IJNSA_ILi16EEENSA_ILi2EEEEEENS5_IJSC_S1I_EEEEEEEESI_SJ_SI_SJ_NS1D_6fusion15FusionCallbacksIS1H_NS1R_17LinearCombinationISI_fSI_fLNS_15FloatRoundStyleE2EEES1J_S1Q_JEEENS4_5SM1004TMEM4LOAD26SM100_TMEM_LOAD_32dp32b16xENS4_13SM90_TMA_LOADENS11_INS12_ILi2ELi4ELi3EEES15_NSS_INS5_IJSB_S1L_EEENS5_IJS1L_SC_EEEEEEENS4_39AutoVectorizingCopyWithAssumedAlignmentILi128EEENS4_14SM90_TMA_STOREES26_S28_S28_EEEvvEEEEvNT_6ParamsE) ;  /* 0xffffff5402d47950 */ /* 0x000fea0003c3ffff */
.L_x_221:
[----:B------:R-:W-:-:S00]  /*a8b0*/  BRA `(.L_x_221) ;  /* 0xfffffffc00fc7947 */ /* 0x000fc0000383ffff */
[----:B------:R-:W-:-:S00]  /*a8c0*/  NOP ;  /* 0x0000000000007918 */ /* 0x000fc00000000000 */
        /* <DEDUP_REMOVED lines=11> */
.L_x_222:


//--------------------- .nv.global.init           --------------------------
	.section	.nv.global.init,"aw",@progbits
.nv.global.init:
	.type		$str$27,@object
	.size		$str$27,($str$28 - $str$27)
$str$27:
        /*0000*/ 	.byte	0x28, 0x61, 0x64, 0x64, 0x72, 0x65, 0x73, 0x73, 0x20, 0x26, 0x20, 0x6d, 0x61, 0x73, 0x6b, 0x29
        /*0010*/ 	.byte	0x20, 0x3d, 0x3d, 0x20, 0x30, 0x00
	.type		$str$28,@object
	.size		$str$28,($str$26 - $str$28)
$str$28:
        /*0016*/ 	.byte	0x2f, 0x74, 0x6d, 0x70, 0x2f, 0x63, 0x75, 0x74, 0x6c, 0x61, 0x73, 0x73, 0x5f, 0x73, 0x77, 0x65
        /*0026*/ 	.byte	0x65, 0x70, 0x5f, 0x73, 0x72, 0x63, 0x2f, 0x69, 0x6e, 0x63, 0x6c, 0x75, 0x64, 0x65, 0x2f, 0x63
        /*0036*/ 	.byte	0x75, 0x74, 0x65, 0x2f, 0x70, 0x6f, 0x69, 0x6e, 0x74, 0x65, 0x72, 0x5f, 0x66, 0x6c, 0x61, 0x67
        /*0046*/ 	.byte	0x67, 0x65, 0x64, 0x2e, 0x68, 0x70, 0x70, 0x00
	.type		$str$26,@object
	.size		$str$26,($str$25 - $str$26)
$str$26:
        /*004e*/ 	.byte	0x2f, 0x74, 0x6d, 0x70, 0x2f, 0x63, 0x75, 0x74, 0x6c, 0x61, 0x73, 0x73, 0x5f, 0x73, 0x77, 0x65
        /*005e*/ 	.byte	0x65, 0x70, 0x5f, 0x73, 0x72, 0x63, 0x2f, 0x69, 0x6e, 0x63, 0x6c, 0x75, 0x64, 0x65, 0x2f, 0x63
        /*006e*/ 	.byte	0x75, 0x74, 0x65, 0x2f, 0x61, 0x74, 0x6f, 0x6d, 0x2f, 0x63, 0x6f, 0x70, 0x79, 0x5f, 0x74, 0x72
        /*007e*/ 	.byte	0x61, 0x69, 0x74, 0x73, 0x5f, 0x73, 0x6d, 0x31, 0x30, 0x30, 0x2e, 0x68, 0x70, 0x70, 0x00
	.type		$str$25,@object
	.size		$str$25,(__unnamed_1 - $str$25)
$str$25:
        /*008d*/ 	.byte	0x28, 0x28, 0x75, 0x69, 0x6e, 0x74, 0x33, 0x32, 0x5f, 0x74, 0x28, 0x74, 0x68, 0x72, 0x65, 0x61
        /*009d*/ 	.byte	0x64, 0x49, 0x64, 0x78, 0x2e, 0x78, 0x29, 0x20, 0x2f, 0x20, 0x33, 0x32, 0x29, 0x20, 0x25, 0x20
        /*00ad*/ 	.byte	0x34, 0x29, 0x20, 0x3d, 0x3d, 0x20, 0x28, 0x28, 0x28, 0x74, 0x6d, 0x65, 0x6d, 0x5f, 0x61, 0x64
        /*00bd*/ 	.byte	0x64, 0x72, 0x20, 0x3e, 0x3e, 0x20, 0x31, 0x36, 0x29, 0x20, 0x2f, 0x20, 0x33, 0x32, 0x29, 0x20
        /*00cd*/ 	.byte	0x25, 0x20, 0x34, 0x29, 0x00
	.type		__unnamed_1,@object
	.size		__unnamed_1,(__unnamed_2 - __unnamed_1)
__unnamed_1:
        /*00d2*/ 	.byte	0x61, 0x75, 0x74, 0x6f, 0x20, 0x63, 0x75, 0x74, 0x65, 0x3a, 0x3a, 0x61, 0x73, 0x5f, 0x70, 0x6f
        /* <DEDUP_REMOVED lines=24> */
        /*0262*/ 	.byte	0x43, 0x3c, 0x32, 0x30, 0x34, 0x38, 0x3e, 0x3e, 0x3e, 0x3e, 0x5d, 0x00
	.type		__unnamed_2,@object
	.size		__unnamed_2,(.L_2 - __unnamed_2)
__unnamed_2:
        /* <DEDUP_REMOVED lines=42> */
        /*050e*/ 	.byte	0x3e, 0x5d, 0x00
.L_2:


//--------------------- .nv.shared._ZN7cutlass13device_kernelINS_4gemm6kernel13GemmUniversalIN4cute5tupleIJiiiiEEENS1_10collective13CollectiveMmaINS1_35MainloopSm100TmaUmmaWarpSpecializedILi12ELi2ELi4ENS5_IJNS4_1CILi8EEENSA_ILi1EEESC_EEEEENS5_IJNSA_ILi128EEESF_NSA_ILi32EEEEEENS_10tfloat32_tENS5_IJlSC_lEEESI_SJ_NS4_8TiledMMAINS4_8MMA_AtomIJNS4_23SM100_MMA_TF32_2x1SM_SSISI_SI_fLi128ELi128ELNS4_4UMMA5MajorE0ELSO_0ELNSN_7ScaleInE0ELSP_0EEEEEENS4_6LayoutINS5_IJSC_SC_SC_EEENS5_IJNSA_ILi0EEESU_SU_EEEEENS5_IJNS4_10UnderscoreESX_SX_EEEEENS4_18SM100_TMA_2SM_LOADENS4_14ComposedLayoutINS4_7SwizzleILi3ELi4ELi3EEENS4_18smem_ptr_flag_bitsILi32EEENSS_INS5_IJSB_SG_EEENS5_IJSG_SC_EEEEEEEvNS4_8identityENS4_28SM100_TMA_2SM_LOAD_MULTICASTES19_vS1A_EENS_8epilogue10collective18CollectiveEpilogueINS1D_23Sm100TmaWarpSpecializedILi4ELi2ELi16ELb1ELb0EEEJNS5_IJNSA_ILi64EEESF_SG_EEENS5_IJNSS_IS1I_SC_EENSS_INS5_IJNSA_ILi16EEENSA_ILi2EEEEEENS5_IJSC_S1I_EEEEEEEESI_SJ_SI_SJ_NS1D_6fusion15FusionCallbacksIS1H_NS1R_17LinearCombinationISI_fSI_fLNS_15FloatRoundStyleE2EEES1J_S1Q_JEEENS4_5SM1004TMEM4LOAD26SM100_TMEM_LOAD_32dp32b16xENS4_13SM90_TMA_LOADENS11_INS12_ILi2ELi4ELi3EEES15_NSS_INS5_IJSB_S1L_EEENS5_IJS1L_SC_EEEEEEENS4_39AutoVectorizingCopyWithAssumedAlignmentILi128EEENS4_14SM90_TMA_STOREES26_S28_S28_EEEvvEEEEvNT_6ParamsE --------------------------
	.section	.nv.shared._ZN7cutlass13device_kernelINS_4gemm6kernel13GemmUniversalIN4cute5tupleIJiiiiEEENS1_10collective13CollectiveMmaINS1_35MainloopSm100TmaUmmaWarpSpecializedILi12ELi2ELi4ENS5_IJNS4_1CILi8EEENSA_ILi1EEESC_EEEEENS5_IJNSA_ILi128EEESF_NSA_ILi32EEEEEENS_10tfloat32_tENS5_IJlSC_lEEESI_SJ_NS4_8TiledMMAINS4_8MMA_AtomIJNS4_23SM100_MMA_TF32_2x1SM_SSISI_SI_fLi128ELi128ELNS4_4UMMA5MajorE0ELSO_0ELNSN_7ScaleInE0ELSP_0EEEEEENS4_6LayoutINS5_IJSC_SC_SC_EEENS5_IJNSA_ILi0EEESU_SU_EEEEENS5_IJNS4_10UnderscoreESX_SX_EEEEENS4_18SM100_TMA_2SM_LOADENS4_14ComposedLayoutINS4_7SwizzleILi3ELi4ELi3EEENS4_18smem_ptr_flag_bitsILi32EEENSS_INS5_IJSB_SG_EEENS5_IJSG_SC_EEEEEEEvNS4_8identityENS4_28SM100_TMA_2SM_LOAD_MULTICASTES19_vS1A_EENS_8epilogue10collective18CollectiveEpilogueINS1D_23Sm100TmaWarpSpecializedILi4ELi2ELi16ELb1ELb0EEEJNS5_IJNSA_ILi64EEESF_SG_EEENS5_IJNSS_IS1I_SC_EENSS_INS5_IJNSA_ILi16EEENSA_ILi2EEEEEENS5_IJSC_S1I_EEEEEEEESI_SJ_SI_SJ_NS1D_6fusion15FusionCallbacksIS1H_NS1R_17LinearCombinationISI_fSI_fLNS_15FloatRoundStyleE2EEES1J_S1Q_JEEENS4_5SM1004TMEM4LOAD26SM100_TMEM_LOAD_32dp32b16xENS4_13SM90_TMA_LOADENS11_INS12_ILi2ELi4ELi3EEES15_NSS_INS5_IJSB_S1L_EEENS5_IJS1L_SC_EEEEEEENS4_39AutoVectorizingCopyWithAssumedAlignmentILi128EEENS4_14SM90_TMA_STOREES26_S28_S28_EEEvvEEEEvNT_6ParamsE,"aw",@nobits
	.sectionflags	@""
	.align	16
	.zero		1024


//--------------------- .nv.shared.reserved.0     --------------------------
	.section	.nv.shared.reserved.0,"aw",@nobits
	.weak		__nv_reservedSMEM_offset_0_alias
	.size		__nv_reservedSMEM_offset_0_alias, 0, 64
	.other		__nv_reservedSMEM_offset_0_alias,@"STO_CUDA_RESERVED_SHARED STV_DEFAULT"
__nv_reservedSMEM_offset_0_alias:
	.zero		0
.nv.shared.reserved.0:
	.zero		64
	.weak		__nv_reservedSMEM_tcgen05_partition
	.type		__nv_reservedSMEM_tcgen05_partition,@object
	.size		__nv_reservedSMEM_tcgen05_partition,(.L_0 - __nv_reservedSMEM_tcgen05_partition)
__nv_reservedSMEM_tcgen05_partition:
	.zero		32
.L_0:


//--------------------- .nv.global                --------------------------
	.section	.nv.global,"aw",@nobits
.nv.global:
	.type		_ZN40_INTERNAL_6b00e7a5_4_k_cu_9dda1b25_311544cute1_E,@object
	.size		_ZN40_INTERNAL_6b00e7a5_4_k_cu_9dda1b25_311544cute1_E,(_ZN40_INTERNAL_6b00e7a5_4_k_cu_9dda1b25_311544cuda3std3__45__cpo6cbeginE - _ZN40_INTERNAL_6b00e7a5_4_k_cu_9dda1b25_311544cute1_E)
_ZN40_INTERNAL_6b00e7a5_4_k_cu_9dda1b25_311544cute1_E:
	.zero		1
	.type		_ZN40_INTERNAL_6b00e7a5_4_k_cu_9dda1b25_311544cuda3std3__45__cpo6cbeginE,@object
	.size		_ZN40_INTERNAL_6b00e7a5_4_k_cu_9dda1b25_311544cuda3std3__45__cpo6cbeginE,(_ZN40_INTERNAL_6b00e7a5_4_k_cu_9dda1b25_311544cuda3std3__48in_placeE - _ZN40_INTERNAL_6b00e7a5_4_k_cu_9dda1b25_311544cuda3std3__45__cpo6cbeginE)
_ZN40_INTERNAL_6b00e7a5_4_k_cu_9dda1b25_311544cuda3std3__45__cpo6cbeginE:
	.zero		1
	.type		_ZN40_INTERNAL_6b00e7a5_4_k_cu_9dda1b25_311544cuda3std3__48in_placeE,@object
	.size		_ZN40_INTERNAL_6b00e7a5_4_k_cu_9dda1b25_311544cuda3std3__48in_placeE,(_ZN40_INTERNAL_6b00e7a5_4_k_cu_9dda1b25_311544cuda3std6ranges3__45__cpo9iter_moveE - _ZN40_INTERNAL_6b00e7a5_4_k_cu_9dda1b25_311544cuda3std3__48in_placeE)
_ZN40_INTERNAL_6b00e7a5_4_k_cu_9dda1b25_311544cuda3std3__48in_placeE:
	.zero		1
	.type		_ZN40_INTERNAL_6b00e7a5_4_k_cu_9dda1b25_311544cuda3std6ranges3__45__cpo9iter_moveE,@object
	.size		_ZN40_INTERNAL_6b00e7a5_4_k_cu_9dda1b25_311544cuda3std6ranges3__45__cpo9iter_moveE,(_ZN40_INTERNAL_6b00e7a5_4_k_cu_9dda1b25_311544cuda3std3__45__cpo5beginE - _ZN40_INTERNAL_6b00e7a5_4_k_cu_9dda1b25_311544cuda3std6ranges3__45__cpo9iter_moveE)
_ZN40_INTERNAL_6b00e7a5_4_k_cu_9dda1b25_311544cuda3std6ranges3__45__cpo9iter_moveE:
	.zero		1
	.type		_ZN40_INTERNAL_6b00e7a5_4_k_cu_9dda1b25_311544cuda3std3__45__cpo5beginE,@object
	.size		_ZN40_INTERNAL_6b00e7a5_4_k_cu_9dda1b25_311544cuda3std3__45__cpo5beginE,(_ZN40_INTERNAL_6b00e7a5_4_k_cu_9dda1b25_311544cuda3std3__442_GLOBAL__N__6b00e7a5_4_k_cu_9dda1b25_311546ignoreE - _ZN40_INTERNAL_6b00e7a5_4_k_cu_9dda1b25_311544cuda3std3__45__cpo5beginE)
_ZN40_INTERNAL_6b00e7a5_4_k_cu_9dda1b25_311544cuda3std3__45__cpo5beginE:
	.zero		1
	.type		_ZN40_INTERNAL_6b00e7a5_4_k_cu_9dda1b25_311544cuda3std3__442_GLOBAL__N__6b00e7a5_4_k_cu_9dda1b25_311546ignoreE,@object
	.size		_ZN40_INTERNAL_6b00e7a5_4_k_cu_9dda1b25_311544cuda3std3__442_GLOBAL__N__6b00e7a5_4_k_cu_9dda1b25_311546ignoreE,(_ZN40_INTERNAL_6b00e7a5_4_k_cu_9dda1b25_311544cute7productE - _ZN40_INTERNAL_6b00e7a5_4_k_cu_9dda1b25_311544cuda3std3__442_GLOBAL__N__6b00e7a5_4_k_cu_9dda1b25_311546ignoreE)
_ZN40_INTERNAL_6b00e7a5_4_k_cu_9dda1b25_311544cuda3std3__442_GLOBAL__N__6b00e7a5_4_k_cu_9dda1b25_311546ignoreE:
	.zero		1
	.type		_ZN40_INTERNAL_6b00e7a5_4_k_cu_9dda1b25_311544cute7productE,@object
	.size		_ZN40_INTERNAL_6b00e7a5_4_k_cu_9dda1b25_311544cute7productE,(_ZN40_INTERNAL_6b00e7a5_4_k_cu_9dda1b25_311544cuda3std3__45__cpo3endE - _ZN40_INTERNAL_6b00e7a5_4_k_cu_9dda1b25_311544cute7productE)
_ZN40_INTERNAL_6b00e7a5_4_k_cu_9dda1b25_311544cute7productE:
	.zero		1
	.type		_ZN40_INTERNAL_6b00e7a5_4_k_cu_9dda1b25_311544cuda3std3__45__cpo3endE,@object
	.size		_ZN40_INTERNAL_6b00e7a5_4_k_cu_9dda1b25_311544cuda3std3__45__cpo3endE,(_ZN40_INTERNAL_6b00e7a5_4_k_cu_9dda1b25_311544cuda3std3__419piecewise_constructE - _ZN40_INTERNAL_6b00e7a5_4_k_cu_9dda1b25_311544cuda3std3__45__cpo3endE)
_ZN40_INTERNAL_6b00e7a5_4_k_cu_9dda1b25_311544cuda3std3__45__cpo3endE:
	.zero		1
	.type		_ZN40_INTERNAL_6b00e7a5_4_k_cu_9dda1b25_311544cuda3std3__419piecewise_constructE,@object
	.size		_ZN40_INTERNAL_6b00e7a5_4_k_cu_9dda1b25_311544cuda3std3__419piecewise_constructE,(_ZN40_INTERNAL_6b00e7a5_4_k_cu_9dda1b25_311544cuda3std3__45__cpo4cendE - _ZN40_INTERNAL_6b00e7a5_4_k_cu_9dda1b25_311544cuda3std3__419piecewise_constructE)
_ZN40_INTERNAL_6b00e7a5_4_k_cu_9dda1b25_311544cuda3std3__419piecewise_constructE:
	.zero		1
	.type		_ZN40_INTERNAL_6b00e7a5_4_k_cu_9dda1b25_311544cuda3std3__45__cpo4cendE,@object
	.size		_ZN40_INTERNAL_6b00e7a5_4_k_cu_9dda1b25_311544cuda3std3__45__cpo4cendE,(_ZN40_INTERNAL_6b00e7a5_4_k_cu_9dda1b25_311544cuda3std6ranges3__45__cpo4swapE - _ZN40_INTERNAL_6b00e7a5_4_k_cu_9dda1b25_311544cuda3std3__45__cpo4cendE)
_ZN40_INTERNAL_6b00e7a5_4_k_cu_9dda1b25_311544cuda3std3__45__cpo4cendE:
	.zero		1
	.type		_ZN40_INTERNAL_6b00e7a5_4_k_cu_9dda1b25_311544cuda3std6ranges3__45__cpo4swapE,@object
	.size		_ZN40_INTERNAL_6b00e7a5_4_k_cu_9dda1b25_311544cuda3std6ranges3__45__cpo4swapE,(.L_10 - _ZN40_INTERNAL_6b00e7a5_4_k_cu_9dda1b25_311544cuda3std6ranges3__45__cpo4swapE)
_ZN40_INTERNAL_6b00e7a5_4_k_cu_9dda1b25_311544cuda3std6ranges3__45__cpo4swapE:
	.zero		1
.L_10:


//--------------------- .nv.constant0._ZN7cutlass13device_kernelINS_4gemm6kernel13GemmUniversalIN4cute5tupleIJiiiiEEENS1_10collective13CollectiveMmaINS1_35MainloopSm100TmaUmmaWarpSpecializedILi12ELi2ELi4ENS5_IJNS4_1CILi8EEENSA_ILi1EEESC_EEEEENS5_IJNSA_ILi128EEESF_NSA_ILi32EEEEEENS_10tfloat32_tENS5_IJlSC_lEEESI_SJ_NS4_8TiledMMAINS4_8MMA_AtomIJNS4_23SM100_MMA_TF32_2x1SM_SSISI_SI_fLi128ELi128ELNS4_4UMMA5MajorE0ELSO_0ELNSN_7ScaleInE0ELSP_0EEEEEENS4_6LayoutINS5_IJSC_SC_SC_EEENS5_IJNSA_ILi0EEESU_SU_EEEEENS5_IJNS4_10UnderscoreESX_SX_EEEEENS4_18SM100_TMA_2SM_LOADENS4_14ComposedLayoutINS4_7SwizzleILi3ELi4ELi3EEENS4_18smem_ptr_flag_bitsILi32EEENSS_INS5_IJSB_SG_EEENS5_IJSG_SC_EEEEEEEvNS4_8identityENS4_28SM100_TMA_2SM_LOAD_MULTICASTES19_vS1A_EENS_8epilogue10collective18CollectiveEpilogueINS1D_23Sm100TmaWarpSpecializedILi4ELi2ELi16ELb1ELb0EEEJNS5_IJNSA_ILi64EEESF_SG_EEENS5_IJNSS_IS1I_SC_EENSS_INS5_IJNSA_ILi16EEENSA_ILi2EEEEEENS5_IJSC_S1I_EEEEEEEESI_SJ_SI_SJ_NS1D_6fusion15FusionCallbacksIS1H_NS1R_17LinearCombinationISI_fSI_fLNS_15FloatRoundStyleE2EEES1J_S1Q_JEEENS4_5SM1004TMEM4LOAD26SM100_TMEM_LOAD_32dp32b16xENS4_13SM90_TMA_LOADENS11_INS12_ILi2ELi4ELi3EEES15_NSS_INS5_IJSB_S1L_EEENS5_IJS1L_SC_EEEEEEENS4_39AutoVectorizingCopyWithAssumedAlignmentILi128EEENS4_14SM90_TMA_STOREES26_S28_S28_EEEvvEEEEvNT_6ParamsE --------------------------
	.section	.nv.constant0._ZN7cutlass13device_kernelINS_4gemm6kernel13GemmUniversalIN4cute5tupleIJiiiiEEENS1_10collective13CollectiveMmaINS1_35MainloopSm100TmaUmmaWarpSpecializedILi12ELi2ELi4ENS5_IJNS4_1CILi8EEENSA_ILi1EEESC_EEEEENS5_IJNSA_ILi128EEESF_NSA_ILi32EEEEEENS_10tfloat32_tENS5_IJlSC_lEEESI_SJ_NS4_8TiledMMAINS4_8MMA_AtomIJNS4_23SM100_MMA_TF32_2x1SM_SSISI_SI_fLi128ELi128ELNS4_4UMMA5MajorE0ELSO_0ELNSN_7ScaleInE0ELSP_0EEEEEENS4_6LayoutINS5_IJSC_SC_SC_EEENS5_IJNSA_ILi0EEESU_SU_EEEEENS5_IJNS4_10UnderscoreESX_SX_EEEEENS4_18SM100_TMA_2SM_LOADENS4_14ComposedLayoutINS4_7SwizzleILi3ELi4ELi3EEENS4_18smem_ptr_flag_bitsILi32EEENSS_INS5_IJSB_SG_EEENS5_IJSG_SC_EEEEEEEvNS4_8identityENS4_28SM100_TMA_2SM_LOAD_MULTICASTES19_vS1A_EENS_8epilogue10collective18CollectiveEpilogueINS1D_23Sm100TmaWarpSpecializedILi4ELi2ELi16ELb1ELb0EEEJNS5_IJNSA_ILi64EEESF_SG_EEENS5_IJNSS_IS1I_SC_EENSS_INS5_IJNSA_ILi16EEENSA_ILi2EEEEEENS5_IJSC_S1I_EEEEEEEESI_SJ_SI_SJ_NS1D_6fusion15FusionCallbacksIS1H_NS1R_17LinearCombinationISI_fSI_fLNS_15FloatRoundStyleE2EEES1J_S1Q_JEEENS4_5SM1004TMEM4LOAD26SM100_TMEM_LOAD_32dp32b16xENS4_13SM90_TMA_LOADENS11_INS12_ILi2ELi4ELi3EEES15_NSS_INS5_IJSB_S1L_EEENS5_IJS1L_SC_EEEEEEENS4_39AutoVectorizingCopyWithAssumedAlignmentILi128EEENS4_14SM90_TMA_STOREES26_S28_S28_EEEvvEEEEvNT_6ParamsE,"a",@progbits
	.sectionflags	@""
	.align	4
.nv.constant0._ZN7cutlass13device_kernelINS_4gemm6kernel13GemmUniversalIN4cute5tupleIJiiiiEEENS1_10collective13CollectiveMmaINS1_35MainloopSm100TmaUmmaWarpSpecializedILi12ELi2ELi4ENS5_IJNS4_1CILi8EEENSA_ILi1EEESC_EEEEENS5_IJNSA_ILi128EEESF_NSA_ILi32EEEEEENS_10tfloat32_tENS5_IJlSC_lEEESI_SJ_NS4_8TiledMMAINS4_8MMA_AtomIJNS4_23SM100_MMA_TF32_2x1SM_SSISI_SI_fLi128ELi128ELNS4_4UMMA5MajorE0ELSO_0ELNSN_7ScaleInE0ELSP_0EEEEEENS4_6LayoutINS5_IJSC_SC_SC_EEENS5_IJNSA_ILi0EEESU_SU_EEEEENS5_IJNS4_10UnderscoreESX_SX_EEEEENS4_18SM100_TMA_2SM_LOADENS4_14ComposedLayoutINS4_7SwizzleILi3ELi4ELi3EEENS4_18smem_ptr_flag_bitsILi32EEENSS_INS5_IJSB_SG_EEENS5_IJSG_SC_EEEEEEEvNS4_8identityENS4_28SM100_TMA_2SM_LOAD_MULTICASTES19_vS1A_EENS_8epilogue10collective18CollectiveEpilogueINS1D_23Sm100TmaWarpSpecializedILi4ELi2ELi16ELb1ELb0EEEJNS5_IJNSA_ILi64EEESF_SG_EEENS5_IJNSS_IS1I_SC_EENSS_INS5_IJNSA_ILi16EEENSA_ILi2EEEEEENS5_IJSC_S1I_EEEEEEEESI_SJ_SI_SJ_NS1D_6fusion15FusionCallbacksIS1H_NS1R_17LinearCombinationISI_fSI_fLNS_15FloatRoundStyleE2EEES1J_S1Q_JEEENS4_5SM1004TMEM4LOAD26SM100_TMEM_LOAD_32dp32b16xENS4_13SM90_TMA_LOADENS11_INS12_ILi2ELi4ELi3EEES15_NSS_INS5_IJSB_S1L_EEENS5_IJS1L_SC_EEEEEEENS4_39AutoVectorizingCopyWithAssumedAlignmentILi128EEENS4_14SM90_TMA_STOREES26_S28_S28_EEEvvEEEEvNT_6ParamsE:
	.zero		2944


//--------------------- SYMBOLS --------------------------

	.type		.nv.reservedSmem.offset0,@object
	.size		.nv.reservedSmem.offset0,0x4
	.type		.nv.reservedSmem.cap,@object
	.size		.nv.reservedSmem.cap,0x4
	.type		__assertfail,@function
